//
// Generated by NVIDIA NVVM Compiler
//
// Compiler Build ID: CL-36424714
// Cuda compilation tools, release 13.0, V13.0.88
// Based on NVVM 20.0.0
//

.version 9.0
.target sm_100
.address_size 64

	// .globl	computeDerivativesKernel

.visible .entry computeDerivativesKernel(
	.param .u64 .ptr .align 1 computeDerivativesKernel_param_0,
	.param .u64 .ptr .align 1 computeDerivativesKernel_param_1,
	.param .u64 .ptr .align 1 computeDerivativesKernel_param_2,
	.param .u64 .ptr .align 1 computeDerivativesKernel_param_3,
	.param .u32 computeDerivativesKernel_param_4
)
{
	.reg .pred 	%p<63>;
	.reg .b32 	%r<553>;
	.reg .b32 	%f<393>;
	.reg .b64 	%rd<220>;

	ld.param.u64 	%rd3, [computeDerivativesKernel_param_1];
	ld.param.u64 	%rd4, [computeDerivativesKernel_param_2];
	ld.param.u32 	%r33, [computeDerivativesKernel_param_4];
	cvta.to.global.u64 	%rd1, %rd3;
	mov.u32 	%r34, %ctaid.x;
	mov.u32 	%r35, %ntid.x;
	mov.u32 	%r36, %tid.x;
	mad.lo.s32 	%r1, %r34, %r35, %r36;
	setp.ge.u32 	%p2, %r1, %r33;
	@%p2 bra 	$L__BB0_58;
	cvta.to.global.u64 	%rd5, %rd4;
	ld.global.nc.u32 	%r2, [%rd5+4];
	ld.global.nc.u32 	%r3, [%rd5+8];
	mul.lo.s32 	%r4, %r3, %r2;
	ld.global.nc.u32 	%r5, [%rd5];
	div.u32 	%r6, %r1, %r4;
	mul.lo.s32 	%r37, %r6, %r4;
	sub.s32 	%r38, %r1, %r37;
	div.s32 	%r7, %r38, %r3;
	mul.lo.s32 	%r39, %r7, %r3;
	sub.s32 	%r8, %r38, %r39;
	mul.wide.u32 	%rd6, %r1, 4;
	add.s64 	%rd7, %rd1, %rd6;
	ld.global.nc.f32 	%f1, [%rd7];
	setp.le.u32 	%p3, %r4, %r1;
	@%p3 bra 	$L__BB0_3;
	max.s32 	%r69, %r6, -1;
	add.s32 	%r70, %r69, 1;
	add.s32 	%r71, %r5, -1;
	min.s32 	%r72, %r70, %r71;
	mul.lo.s32 	%r73, %r72, %r4;
	max.s32 	%r74, %r7, 0;
	add.s32 	%r75, %r2, -1;
	min.s32 	%r76, %r74, %r75;
	mad.lo.s32 	%r77, %r76, %r3, %r73;
	max.s32 	%r78, %r8, 0;
	add.s32 	%r79, %r3, -1;
	min.s32 	%r80, %r78, %r79;
	add.s32 	%r81, %r77, %r80;
	mul.wide.s32 	%rd14, %r81, 4;
	add.s64 	%rd15, %rd1, %rd14;
	ld.global.nc.f32 	%f88, [%rd15];
	sub.f32 	%f364, %f88, %f1;
	bra.uni 	$L__BB0_6;
$L__BB0_3:
	add.s32 	%r9, %r5, -1;
	setp.ne.s32 	%p4, %r6, %r9;
	@%p4 bra 	$L__BB0_5;
	max.s32 	%r57, %r6, 1;
	add.s32 	%r58, %r57, -1;
	min.s32 	%r59, %r58, %r6;
	mul.lo.s32 	%r60, %r59, %r4;
	max.s32 	%r61, %r7, 0;
	add.s32 	%r62, %r2, -1;
	min.s32 	%r63, %r61, %r62;
	mad.lo.s32 	%r64, %r63, %r3, %r60;
	max.s32 	%r65, %r8, 0;
	add.s32 	%r66, %r3, -1;
	min.s32 	%r67, %r65, %r66;
	add.s32 	%r68, %r64, %r67;
	mul.wide.s32 	%rd12, %r68, 4;
	add.s64 	%rd13, %rd1, %rd12;
	ld.global.nc.f32 	%f87, [%rd13];
	sub.f32 	%f364, %f1, %f87;
	bra.uni 	$L__BB0_6;
$L__BB0_5:
	max.s32 	%r40, %r6, -1;
	add.s32 	%r41, %r40, 1;
	min.s32 	%r42, %r41, %r9;
	max.s32 	%r43, %r7, 0;
	add.s32 	%r44, %r2, -1;
	min.s32 	%r45, %r43, %r44;
	mul.lo.s32 	%r46, %r45, %r3;
	mad.lo.s32 	%r47, %r42, %r4, %r46;
	max.s32 	%r48, %r8, 0;
	add.s32 	%r49, %r3, -1;
	min.s32 	%r50, %r48, %r49;
	add.s32 	%r51, %r47, %r50;
	mul.wide.s32 	%rd8, %r51, 4;
	add.s64 	%rd9, %rd1, %rd8;
	ld.global.nc.f32 	%f84, [%rd9];
	max.s32 	%r52, %r6, 1;
	add.s32 	%r53, %r52, -1;
	min.s32 	%r54, %r53, %r9;
	mad.lo.s32 	%r55, %r54, %r4, %r46;
	add.s32 	%r56, %r55, %r50;
	mul.wide.s32 	%rd10, %r56, 4;
	add.s64 	%rd11, %rd1, %rd10;
	ld.global.nc.f32 	%f85, [%rd11];
	sub.f32 	%f86, %f84, %f85;
	mul.f32 	%f364, %f86, 0f3F000000;
$L__BB0_6:
	setp.ne.s32 	%p5, %r7, 0;
	@%p5 bra 	$L__BB0_8;
	max.s32 	%r108, %r6, 0;
	add.s32 	%r109, %r5, -1;
	min.s32 	%r110, %r108, %r109;
	min.s32 	%r111, %r2, 2;
	add.s32 	%r112, %r111, -1;
	mul.lo.s32 	%r113, %r112, %r3;
	mad.lo.s32 	%r114, %r110, %r4, %r113;
	max.s32 	%r115, %r8, 0;
	add.s32 	%r116, %r3, -1;
	min.s32 	%r117, %r115, %r116;
	add.s32 	%r118, %r114, %r117;
	mul.wide.s32 	%rd22, %r118, 4;
	add.s64 	%rd23, %rd1, %rd22;
	ld.global.nc.f32 	%f93, [%rd23];
	sub.f32 	%f365, %f93, %f1;
	bra.uni 	$L__BB0_11;
$L__BB0_8:
	add.s32 	%r10, %r2, -1;
	setp.ne.s32 	%p6, %r7, %r10;
	@%p6 bra 	$L__BB0_10;
	max.s32 	%r97, %r6, 0;
	add.s32 	%r98, %r5, -1;
	min.s32 	%r99, %r97, %r98;
	max.s32 	%r100, %r7, 1;
	add.s32 	%r101, %r100, -1;
	min.s32 	%r102, %r101, %r7;
	max.s32 	%r103, %r8, 0;
	add.s32 	%r104, %r3, -1;
	min.s32 	%r105, %r103, %r104;
	mad.lo.s32 	%r106, %r99, %r4, %r105;
	mad.lo.s32 	%r107, %r102, %r3, %r106;
	mul.wide.s32 	%rd20, %r107, 4;
	add.s64 	%rd21, %rd1, %rd20;
	ld.global.nc.f32 	%f92, [%rd21];
	sub.f32 	%f365, %f1, %f92;
	bra.uni 	$L__BB0_11;
$L__BB0_10:
	max.s32 	%r82, %r6, 0;
	add.s32 	%r83, %r5, -1;
	min.s32 	%r84, %r82, %r83;
	max.s32 	%r85, %r7, -1;
	add.s32 	%r86, %r85, 1;
	min.s32 	%r87, %r86, %r10;
	max.s32 	%r88, %r8, 0;
	add.s32 	%r89, %r3, -1;
	min.s32 	%r90, %r88, %r89;
	mad.lo.s32 	%r91, %r84, %r4, %r90;
	mad.lo.s32 	%r92, %r87, %r3, %r91;
	mul.wide.s32 	%rd16, %r92, 4;
	add.s64 	%rd17, %rd1, %rd16;
	ld.global.nc.f32 	%f89, [%rd17];
	max.s32 	%r93, %r7, 1;
	add.s32 	%r94, %r93, -1;
	min.s32 	%r95, %r94, %r10;
	mad.lo.s32 	%r96, %r95, %r3, %r91;
	mul.wide.s32 	%rd18, %r96, 4;
	add.s64 	%rd19, %rd1, %rd18;
	ld.global.nc.f32 	%f90, [%rd19];
	sub.f32 	%f91, %f89, %f90;
	mul.f32 	%f365, %f91, 0f3F000000;
$L__BB0_11:
	setp.ne.s32 	%p7, %r8, 0;
	@%p7 bra 	$L__BB0_13;
	max.s32 	%r147, %r6, 0;
	add.s32 	%r148, %r5, -1;
	min.s32 	%r149, %r147, %r148;
	max.s32 	%r150, %r7, 0;
	add.s32 	%r151, %r2, -1;
	min.s32 	%r152, %r150, %r151;
	min.s32 	%r153, %r3, 2;
	mad.lo.s32 	%r154, %r149, %r4, %r153;
	mad.lo.s32 	%r155, %r152, %r3, %r154;
	add.s32 	%r156, %r155, -1;
	mul.wide.s32 	%rd30, %r156, 4;
	add.s64 	%rd31, %rd1, %rd30;
	ld.global.nc.f32 	%f98, [%rd31];
	sub.f32 	%f366, %f98, %f1;
	bra.uni 	$L__BB0_16;
$L__BB0_13:
	add.s32 	%r11, %r3, -1;
	setp.ne.s32 	%p8, %r8, %r11;
	@%p8 bra 	$L__BB0_15;
	max.s32 	%r135, %r6, 0;
	add.s32 	%r136, %r5, -1;
	min.s32 	%r137, %r135, %r136;
	mul.lo.s32 	%r138, %r137, %r4;
	max.s32 	%r139, %r7, 0;
	add.s32 	%r140, %r2, -1;
	min.s32 	%r141, %r139, %r140;
	mad.lo.s32 	%r142, %r141, %r3, %r138;
	max.s32 	%r143, %r8, 1;
	add.s32 	%r144, %r143, -1;
	min.s32 	%r145, %r144, %r8;
	add.s32 	%r146, %r142, %r145;
	mul.wide.s32 	%rd28, %r146, 4;
	add.s64 	%rd29, %rd1, %rd28;
	ld.global.nc.f32 	%f97, [%rd29];
	sub.f32 	%f366, %f1, %f97;
	bra.uni 	$L__BB0_16;
$L__BB0_15:
	max.s32 	%r119, %r6, 0;
	add.s32 	%r120, %r5, -1;
	min.s32 	%r121, %r119, %r120;
	mul.lo.s32 	%r122, %r121, %r4;
	max.s32 	%r123, %r7, 0;
	add.s32 	%r124, %r2, -1;
	min.s32 	%r125, %r123, %r124;
	mad.lo.s32 	%r126, %r125, %r3, %r122;
	max.s32 	%r127, %r8, -1;
	add.s32 	%r128, %r127, 1;
	min.s32 	%r129, %r128, %r11;
	add.s32 	%r130, %r126, %r129;
	mul.wide.s32 	%rd24, %r130, 4;
	add.s64 	%rd25, %rd1, %rd24;
	ld.global.nc.f32 	%f94, [%rd25];
	max.s32 	%r131, %r8, 1;
	add.s32 	%r132, %r131, -1;
	min.s32 	%r133, %r132, %r11;
	add.s32 	%r134, %r126, %r133;
	mul.wide.s32 	%rd26, %r134, 4;
	add.s64 	%rd27, %rd1, %rd26;
	ld.global.nc.f32 	%f95, [%rd27];
	sub.f32 	%f96, %f94, %f95;
	mul.f32 	%f366, %f96, 0f3F000000;
$L__BB0_16:
	setp.le.u32 	%p9, %r4, %r1;
	setp.lt.s32 	%p10, %r5, 3;
	or.pred  	%p11, %p9, %p10;
	@%p11 bra 	$L__BB0_18;
	max.s32 	%r193, %r6, 0;
	add.s32 	%r194, %r5, -1;
	min.u32 	%r195, %r193, %r194;
	max.s32 	%r196, %r7, 0;
	add.s32 	%r197, %r2, -1;
	min.s32 	%r198, %r196, %r197;
	mul.lo.s32 	%r199, %r198, %r3;
	mad.lo.s32 	%r200, %r195, %r4, %r199;
	max.s32 	%r201, %r8, 0;
	add.s32 	%r202, %r3, -1;
	min.s32 	%r203, %r201, %r202;
	add.s32 	%r204, %r200, %r203;
	mul.wide.s32 	%rd42, %r204, 4;
	add.s64 	%rd43, %rd1, %rd42;
	ld.global.nc.f32 	%f109, [%rd43];
	max.s32 	%r205, %r6, -1;
	add.s32 	%r206, %r205, 1;
	min.u32 	%r207, %r206, %r194;
	mad.lo.s32 	%r208, %r207, %r4, %r199;
	add.s32 	%r209, %r208, %r203;
	mul.wide.s32 	%rd44, %r209, 4;
	add.s64 	%rd45, %rd1, %rd44;
	ld.global.nc.f32 	%f110, [%rd45];
	add.f32 	%f111, %f110, %f110;
	sub.f32 	%f112, %f109, %f111;
	max.s32 	%r210, %r6, -2;
	add.s32 	%r211, %r210, 2;
	min.u32 	%r212, %r211, %r194;
	mad.lo.s32 	%r213, %r212, %r4, %r199;
	add.s32 	%r214, %r213, %r203;
	mul.wide.s32 	%rd46, %r214, 4;
	add.s64 	%rd47, %rd1, %rd46;
	ld.global.nc.f32 	%f113, [%rd47];
	add.f32 	%f367, %f113, %f112;
	bra.uni 	$L__BB0_22;
$L__BB0_18:
	setp.lt.s32 	%p12, %r5, 3;
	add.s32 	%r12, %r5, -1;
	setp.ne.s32 	%p13, %r6, %r12;
	or.pred  	%p14, %p12, %p13;
	@%p14 bra 	$L__BB0_20;
	max.s32 	%r174, %r7, 0;
	add.s32 	%r175, %r2, -1;
	min.s32 	%r176, %r174, %r175;
	mul.lo.s32 	%r177, %r176, %r3;
	mad.lo.s32 	%r178, %r6, %r4, %r177;
	max.s32 	%r179, %r8, 0;
	add.s32 	%r180, %r3, -1;
	min.s32 	%r181, %r179, %r180;
	add.s32 	%r182, %r178, %r181;
	mul.wide.s32 	%rd36, %r182, 4;
	add.s64 	%rd37, %rd1, %rd36;
	ld.global.nc.f32 	%f104, [%rd37];
	max.s32 	%r183, %r6, 1;
	add.s32 	%r184, %r183, -1;
	min.s32 	%r185, %r184, %r6;
	mad.lo.s32 	%r186, %r185, %r4, %r177;
	add.s32 	%r187, %r186, %r181;
	mul.wide.s32 	%rd38, %r187, 4;
	add.s64 	%rd39, %rd1, %rd38;
	ld.global.nc.f32 	%f105, [%rd39];
	add.f32 	%f106, %f105, %f105;
	sub.f32 	%f107, %f104, %f106;
	max.s32 	%r188, %r6, 2;
	add.s32 	%r189, %r188, -2;
	min.s32 	%r190, %r189, %r6;
	mad.lo.s32 	%r191, %r190, %r4, %r177;
	add.s32 	%r192, %r191, %r181;
	mul.wide.s32 	%rd40, %r192, 4;
	add.s64 	%rd41, %rd1, %rd40;
	ld.global.nc.f32 	%f108, [%rd41];
	add.f32 	%f367, %f108, %f107;
	bra.uni 	$L__BB0_22;
$L__BB0_20:
	setp.lt.s32 	%p15, %r5, 3;
	mov.f32 	%f367, 0f00000000;
	@%p15 bra 	$L__BB0_22;
	max.s32 	%r157, %r6, -1;
	add.s32 	%r158, %r157, 1;
	min.u32 	%r159, %r158, %r12;
	max.s32 	%r160, %r7, 0;
	add.s32 	%r161, %r2, -1;
	min.s32 	%r162, %r160, %r161;
	mul.lo.s32 	%r163, %r162, %r3;
	mad.lo.s32 	%r164, %r159, %r4, %r163;
	max.s32 	%r165, %r8, 0;
	add.s32 	%r166, %r3, -1;
	min.s32 	%r167, %r165, %r166;
	add.s32 	%r168, %r164, %r167;
	mul.wide.s32 	%rd32, %r168, 4;
	add.s64 	%rd33, %rd1, %rd32;
	ld.global.nc.f32 	%f100, [%rd33];
	add.f32 	%f101, %f1, %f1;
	sub.f32 	%f102, %f100, %f101;
	max.s32 	%r169, %r6, 1;
	add.s32 	%r170, %r169, -1;
	min.u32 	%r171, %r170, %r12;
	mad.lo.s32 	%r172, %r171, %r4, %r163;
	add.s32 	%r173, %r172, %r167;
	mul.wide.s32 	%rd34, %r173, 4;
	add.s64 	%rd35, %rd1, %rd34;
	ld.global.nc.f32 	%f103, [%rd35];
	add.f32 	%f367, %f102, %f103;
$L__BB0_22:
	setp.ne.s32 	%p16, %r7, 0;
	setp.lt.s32 	%p17, %r2, 3;
	or.pred  	%p18, %p17, %p16;
	@%p18 bra 	$L__BB0_24;
	max.s32 	%r248, %r6, 0;
	add.s32 	%r249, %r5, -1;
	min.s32 	%r250, %r248, %r249;
	max.s32 	%r251, %r8, 0;
	add.s32 	%r252, %r3, -1;
	min.s32 	%r253, %r251, %r252;
	mad.lo.s32 	%r254, %r250, %r4, %r253;
	mul.wide.s32 	%rd58, %r254, 4;
	add.s64 	%rd59, %rd1, %rd58;
	ld.global.nc.f32 	%f124, [%rd59];
	mul.wide.s32 	%rd60, %r3, 4;
	add.s64 	%rd61, %rd59, %rd60;
	ld.global.nc.f32 	%f125, [%rd61];
	add.f32 	%f126, %f125, %f125;
	sub.f32 	%f127, %f124, %f126;
	add.s64 	%rd62, %rd61, %rd60;
	ld.global.nc.f32 	%f128, [%rd62];
	add.f32 	%f368, %f128, %f127;
	bra.uni 	$L__BB0_28;
$L__BB0_24:
	setp.lt.s32 	%p19, %r2, 3;
	add.s32 	%r13, %r2, -1;
	setp.ne.s32 	%p20, %r7, %r13;
	or.pred  	%p21, %p19, %p20;
	@%p21 bra 	$L__BB0_26;
	max.s32 	%r230, %r6, 0;
	add.s32 	%r231, %r5, -1;
	min.s32 	%r232, %r230, %r231;
	mul.lo.s32 	%r233, %r232, %r4;
	mad.lo.s32 	%r234, %r7, %r3, %r233;
	max.s32 	%r235, %r8, 0;
	add.s32 	%r236, %r3, -1;
	min.s32 	%r237, %r235, %r236;
	add.s32 	%r238, %r234, %r237;
	mul.wide.s32 	%rd52, %r238, 4;
	add.s64 	%rd53, %rd1, %rd52;
	ld.global.nc.f32 	%f119, [%rd53];
	max.s32 	%r239, %r7, 1;
	add.s32 	%r240, %r239, -1;
	min.s32 	%r241, %r240, %r7;
	add.s32 	%r242, %r237, %r233;
	mad.lo.s32 	%r243, %r241, %r3, %r242;
	mul.wide.s32 	%rd54, %r243, 4;
	add.s64 	%rd55, %rd1, %rd54;
	ld.global.nc.f32 	%f120, [%rd55];
	add.f32 	%f121, %f120, %f120;
	sub.f32 	%f122, %f119, %f121;
	max.s32 	%r244, %r7, 2;
	add.s32 	%r245, %r244, -2;
	min.s32 	%r246, %r245, %r7;
	mad.lo.s32 	%r247, %r246, %r3, %r242;
	mul.wide.s32 	%rd56, %r247, 4;
	add.s64 	%rd57, %rd1, %rd56;
	ld.global.nc.f32 	%f123, [%rd57];
	add.f32 	%f368, %f123, %f122;
	bra.uni 	$L__BB0_28;
$L__BB0_26:
	setp.lt.s32 	%p22, %r2, 3;
	mov.f32 	%f368, 0f00000000;
	@%p22 bra 	$L__BB0_28;
	max.s32 	%r215, %r6, 0;
	add.s32 	%r216, %r5, -1;
	min.s32 	%r217, %r215, %r216;
	max.s32 	%r218, %r7, -1;
	add.s32 	%r219, %r218, 1;
	min.u32 	%r220, %r219, %r13;
	max.s32 	%r221, %r8, 0;
	add.s32 	%r222, %r3, -1;
	min.s32 	%r223, %r221, %r222;
	mad.lo.s32 	%r224, %r217, %r4, %r223;
	mad.lo.s32 	%r225, %r220, %r3, %r224;
	mul.wide.s32 	%rd48, %r225, 4;
	add.s64 	%rd49, %rd1, %rd48;
	ld.global.nc.f32 	%f115, [%rd49];
	add.f32 	%f116, %f1, %f1;
	sub.f32 	%f117, %f115, %f116;
	max.s32 	%r226, %r7, 1;
	add.s32 	%r227, %r226, -1;
	min.u32 	%r228, %r227, %r13;
	mad.lo.s32 	%r229, %r228, %r3, %r224;
	mul.wide.s32 	%rd50, %r229, 4;
	add.s64 	%rd51, %rd1, %rd50;
	ld.global.nc.f32 	%f118, [%rd51];
	add.f32 	%f368, %f117, %f118;
$L__BB0_28:
	setp.ne.s32 	%p23, %r8, 0;
	setp.lt.s32 	%p24, %r3, 3;
	or.pred  	%p25, %p24, %p23;
	@%p25 bra 	$L__BB0_30;
	max.s32 	%r288, %r6, 0;
	add.s32 	%r289, %r5, -1;
	min.s32 	%r290, %r288, %r289;
	mul.lo.s32 	%r291, %r290, %r4;
	max.s32 	%r292, %r7, 0;
	add.s32 	%r293, %r2, -1;
	min.s32 	%r294, %r292, %r293;
	mad.lo.s32 	%r295, %r294, %r3, %r291;
	mul.wide.s32 	%rd73, %r295, 4;
	add.s64 	%rd74, %rd1, %rd73;
	ld.global.nc.f32 	%f139, [%rd74];
	ld.global.nc.f32 	%f140, [%rd74+4];
	add.f32 	%f141, %f140, %f140;
	sub.f32 	%f142, %f139, %f141;
	ld.global.nc.f32 	%f143, [%rd74+8];
	add.f32 	%f369, %f143, %f142;
	bra.uni 	$L__BB0_34;
$L__BB0_30:
	setp.lt.s32 	%p26, %r3, 3;
	add.s32 	%r14, %r3, -1;
	setp.ne.s32 	%p27, %r8, %r14;
	or.pred  	%p28, %p26, %p27;
	@%p28 bra 	$L__BB0_32;
	max.s32 	%r271, %r6, 0;
	add.s32 	%r272, %r5, -1;
	min.s32 	%r273, %r271, %r272;
	mul.lo.s32 	%r274, %r273, %r4;
	max.s32 	%r275, %r7, 0;
	add.s32 	%r276, %r2, -1;
	min.s32 	%r277, %r275, %r276;
	mad.lo.s32 	%r278, %r277, %r3, %r274;
	add.s32 	%r279, %r278, %r8;
	mul.wide.s32 	%rd67, %r279, 4;
	add.s64 	%rd68, %rd1, %rd67;
	ld.global.nc.f32 	%f134, [%rd68];
	max.s32 	%r280, %r8, 1;
	add.s32 	%r281, %r280, -1;
	min.s32 	%r282, %r281, %r8;
	add.s32 	%r283, %r278, %r282;
	mul.wide.s32 	%rd69, %r283, 4;
	add.s64 	%rd70, %rd1, %rd69;
	ld.global.nc.f32 	%f135, [%rd70];
	add.f32 	%f136, %f135, %f135;
	sub.f32 	%f137, %f134, %f136;
	max.s32 	%r284, %r8, 2;
	add.s32 	%r285, %r284, -2;
	min.s32 	%r286, %r285, %r8;
	add.s32 	%r287, %r278, %r286;
	mul.wide.s32 	%rd71, %r287, 4;
	add.s64 	%rd72, %rd1, %rd71;
	ld.global.nc.f32 	%f138, [%rd72];
	add.f32 	%f369, %f138, %f137;
	bra.uni 	$L__BB0_34;
$L__BB0_32:
	setp.lt.s32 	%p29, %r3, 3;
	mov.f32 	%f369, 0f00000000;
	@%p29 bra 	$L__BB0_34;
	max.s32 	%r255, %r6, 0;
	add.s32 	%r256, %r5, -1;
	min.s32 	%r257, %r255, %r256;
	mul.lo.s32 	%r258, %r257, %r4;
	max.s32 	%r259, %r7, 0;
	add.s32 	%r260, %r2, -1;
	min.s32 	%r261, %r259, %r260;
	mad.lo.s32 	%r262, %r261, %r3, %r258;
	max.s32 	%r263, %r8, -1;
	add.s32 	%r264, %r263, 1;
	min.u32 	%r265, %r264, %r14;
	add.s32 	%r266, %r262, %r265;
	mul.wide.s32 	%rd63, %r266, 4;
	add.s64 	%rd64, %rd1, %rd63;
	ld.global.nc.f32 	%f130, [%rd64];
	add.f32 	%f131, %f1, %f1;
	sub.f32 	%f132, %f130, %f131;
	max.s32 	%r267, %r8, 1;
	add.s32 	%r268, %r267, -1;
	min.u32 	%r269, %r268, %r14;
	add.s32 	%r270, %r262, %r269;
	mul.wide.s32 	%rd65, %r270, 4;
	add.s64 	%rd66, %rd1, %rd65;
	ld.global.nc.f32 	%f133, [%rd66];
	add.f32 	%f369, %f132, %f133;
$L__BB0_34:
	setp.ne.s32 	%p30, %r7, 0;
	setp.gt.u32 	%p31, %r4, %r1;
	add.s32 	%r15, %r5, -1;
	setp.eq.s32 	%p32, %r6, %r15;
	or.pred  	%p1, %p31, %p32;
	not.pred 	%p33, %p1;
	and.pred  	%p34, %p33, %p30;
	add.s32 	%r16, %r2, -1;
	setp.ne.s32 	%p35, %r7, %r16;
	and.pred  	%p36, %p34, %p35;
	@%p36 bra 	$L__BB0_40;
	setp.ne.s32 	%p37, %r6, %r15;
	@%p37 bra 	$L__BB0_37;
	max.s32 	%r334, %r7, -1;
	add.s32 	%r335, %r334, 1;
	min.s32 	%r336, %r335, %r16;
	mul.lo.s32 	%r337, %r336, %r3;
	max.s32 	%r338, %r8, 0;
	add.s32 	%r339, %r3, -1;
	min.s32 	%r340, %r338, %r339;
	mad.lo.s32 	%r341, %r6, %r4, %r340;
	add.s32 	%r342, %r341, %r337;
	mul.wide.s32 	%rd87, %r342, 4;
	add.s64 	%rd88, %rd1, %rd87;
	ld.global.nc.f32 	%f153, [%rd88];
	max.s32 	%r343, %r6, 1;
	add.s32 	%r344, %r343, -1;
	min.s32 	%r345, %r344, %r6;
	mad.lo.s32 	%r346, %r345, %r4, %r340;
	add.s32 	%r347, %r346, %r337;
	mul.wide.s32 	%rd89, %r347, 4;
	add.s64 	%rd90, %rd1, %rd89;
	ld.global.nc.f32 	%f154, [%rd90];
	sub.f32 	%f370, %f153, %f154;
	add.s32 	%r545, %r6, -1;
	mov.u32 	%r544, %r6;
	mov.u32 	%r546, %r6;
	bra.uni 	$L__BB0_38;
$L__BB0_37:
	max.s32 	%r319, %r6, -1;
	add.s32 	%r320, %r319, 1;
	min.s32 	%r546, %r320, %r15;
	max.s32 	%r321, %r7, -1;
	add.s32 	%r322, %r321, 1;
	min.s32 	%r323, %r322, %r16;
	mul.lo.s32 	%r324, %r323, %r3;
	max.s32 	%r325, %r8, 0;
	add.s32 	%r326, %r3, -1;
	min.s32 	%r327, %r325, %r326;
	mad.lo.s32 	%r328, %r546, %r4, %r327;
	add.s32 	%r329, %r328, %r324;
	mul.wide.s32 	%rd83, %r329, 4;
	add.s64 	%rd84, %rd1, %rd83;
	ld.global.nc.f32 	%f151, [%rd84];
	max.s32 	%r330, %r6, 0;
	min.s32 	%r331, %r330, %r15;
	mad.lo.s32 	%r332, %r331, %r4, %r327;
	add.s32 	%r333, %r332, %r324;
	mul.wide.s32 	%rd85, %r333, 4;
	add.s64 	%rd86, %rd1, %rd85;
	ld.global.nc.f32 	%f152, [%rd86];
	sub.f32 	%f370, %f151, %f152;
	mov.u32 	%r544, %r15;
	mov.u32 	%r545, %r6;
$L__BB0_38:
	setp.eq.s32 	%p38, %r7, %r16;
	setp.eq.s32 	%p39, %r7, 0;
	max.s32 	%r348, %r7, 1;
	add.s32 	%r349, %r348, -1;
	min.s32 	%r350, %r349, %r16;
	add.s32 	%r351, %r3, -1;
	max.s32 	%r352, %r8, 0;
	min.s32 	%r353, %r352, %r351;
	mad.lo.s32 	%r354, %r350, %r3, %r353;
	mad.lo.s32 	%r355, %r546, %r4, %r354;
	mul.wide.s32 	%rd91, %r355, 4;
	add.s64 	%rd92, %rd1, %rd91;
	ld.global.nc.f32 	%f155, [%rd92];
	max.s32 	%r356, %r545, 0;
	min.s32 	%r357, %r356, %r544;
	mad.lo.s32 	%r358, %r357, %r4, %r354;
	mul.wide.s32 	%rd93, %r358, 4;
	add.s64 	%rd94, %rd1, %rd93;
	ld.global.nc.f32 	%f156, [%rd94];
	sub.f32 	%f29, %f155, %f156;
	or.pred  	%p40, %p38, %p39;
	selp.f32 	%f371, %f29, %f370, %p38;
	@%p40 bra 	$L__BB0_41;
	sub.f32 	%f157, %f370, %f29;
	mul.f32 	%f371, %f157, 0f3F000000;
	bra.uni 	$L__BB0_41;
$L__BB0_40:
	max.s32 	%r296, %r6, -1;
	add.s32 	%r297, %r296, 1;
	min.s32 	%r298, %r297, %r15;
	max.s32 	%r299, %r7, -1;
	add.s32 	%r300, %r299, 1;
	min.s32 	%r301, %r300, %r16;
	mul.lo.s32 	%r302, %r301, %r3;
	max.s32 	%r303, %r8, 0;
	add.s32 	%r304, %r3, -1;
	min.s32 	%r305, %r303, %r304;
	mad.lo.s32 	%r306, %r298, %r4, %r305;
	add.s32 	%r307, %r306, %r302;
	mul.wide.s32 	%rd75, %r307, 4;
	add.s64 	%rd76, %rd1, %rd75;
	ld.global.nc.f32 	%f144, [%rd76];
	max.s32 	%r308, %r7, 1;
	add.s32 	%r309, %r308, -1;
	min.s32 	%r310, %r309, %r16;
	mul.lo.s32 	%r311, %r310, %r3;
	add.s32 	%r312, %r306, %r311;
	mul.wide.s32 	%rd77, %r312, 4;
	add.s64 	%rd78, %rd1, %rd77;
	ld.global.nc.f32 	%f145, [%rd78];
	sub.f32 	%f146, %f144, %f145;
	max.s32 	%r313, %r6, 1;
	add.s32 	%r314, %r313, -1;
	min.s32 	%r315, %r314, %r15;
	mad.lo.s32 	%r316, %r315, %r4, %r305;
	add.s32 	%r317, %r316, %r302;
	mul.wide.s32 	%rd79, %r317, 4;
	add.s64 	%rd80, %rd1, %rd79;
	ld.global.nc.f32 	%f147, [%rd80];
	sub.f32 	%f148, %f146, %f147;
	add.s32 	%r318, %r316, %r311;
	mul.wide.s32 	%rd81, %r318, 4;
	add.s64 	%rd82, %rd1, %rd81;
	ld.global.nc.f32 	%f149, [%rd82];
	add.f32 	%f150, %f148, %f149;
	mul.f32 	%f371, %f150, 0f3E800000;
$L__BB0_41:
	setp.ne.s32 	%p41, %r8, 0;
	and.pred  	%p43, %p33, %p41;
	add.s32 	%r22, %r3, -1;
	setp.ne.s32 	%p44, %r8, %r22;
	and.pred  	%p45, %p43, %p44;
	@%p45 bra 	$L__BB0_47;
	setp.ne.s32 	%p46, %r6, %r15;
	@%p46 bra 	$L__BB0_44;
	max.s32 	%r394, %r7, 0;
	min.s32 	%r395, %r394, %r16;
	mul.lo.s32 	%r396, %r395, %r3;
	mad.lo.s32 	%r397, %r6, %r4, %r396;
	max.s32 	%r398, %r8, -1;
	add.s32 	%r399, %r398, 1;
	min.s32 	%r400, %r399, %r22;
	add.s32 	%r401, %r397, %r400;
	mul.wide.s32 	%rd107, %r401, 4;
	add.s64 	%rd108, %rd1, %rd107;
	ld.global.nc.f32 	%f167, [%rd108];
	max.s32 	%r402, %r6, 1;
	add.s32 	%r403, %r402, -1;
	min.s32 	%r404, %r403, %r6;
	mad.lo.s32 	%r405, %r404, %r4, %r396;
	add.s32 	%r406, %r405, %r400;
	mul.wide.s32 	%rd109, %r406, 4;
	add.s64 	%rd110, %rd1, %rd109;
	ld.global.nc.f32 	%f168, [%rd110];
	sub.f32 	%f372, %f167, %f168;
	add.s32 	%r548, %r6, -1;
	mov.u32 	%r547, %r6;
	mov.u32 	%r549, %r6;
	bra.uni 	$L__BB0_45;
$L__BB0_44:
	max.s32 	%r380, %r6, -1;
	add.s32 	%r381, %r380, 1;
	min.s32 	%r549, %r381, %r15;
	max.s32 	%r382, %r7, 0;
	min.s32 	%r383, %r382, %r16;
	mul.lo.s32 	%r384, %r383, %r3;
	mad.lo.s32 	%r385, %r549, %r4, %r384;
	max.s32 	%r386, %r8, -1;
	add.s32 	%r387, %r386, 1;
	min.s32 	%r388, %r387, %r22;
	add.s32 	%r389, %r385, %r388;
	mul.wide.s32 	%rd103, %r389, 4;
	add.s64 	%rd104, %rd1, %rd103;
	ld.global.nc.f32 	%f165, [%rd104];
	max.s32 	%r390, %r6, 0;
	min.s32 	%r391, %r390, %r15;
	mad.lo.s32 	%r392, %r391, %r4, %r384;
	add.s32 	%r393, %r392, %r388;
	mul.wide.s32 	%rd105, %r393, 4;
	add.s64 	%rd106, %rd1, %rd105;
	ld.global.nc.f32 	%f166, [%rd106];
	sub.f32 	%f372, %f165, %f166;
	mov.u32 	%r547, %r15;
	mov.u32 	%r548, %r6;
$L__BB0_45:
	setp.eq.s32 	%p47, %r8, %r22;
	setp.eq.s32 	%p48, %r8, 0;
	max.s32 	%r407, %r7, 0;
	min.s32 	%r408, %r407, %r16;
	max.s32 	%r409, %r8, 1;
	add.s32 	%r410, %r409, -1;
	min.s32 	%r411, %r410, %r22;
	mad.lo.s32 	%r412, %r408, %r3, %r411;
	mad.lo.s32 	%r413, %r549, %r4, %r412;
	mul.wide.s32 	%rd111, %r413, 4;
	add.s64 	%rd112, %rd1, %rd111;
	ld.global.nc.f32 	%f169, [%rd112];
	max.s32 	%r414, %r548, 0;
	min.s32 	%r415, %r414, %r547;
	mad.lo.s32 	%r416, %r415, %r4, %r412;
	mul.wide.s32 	%rd113, %r416, 4;
	add.s64 	%rd114, %rd1, %rd113;
	ld.global.nc.f32 	%f170, [%rd114];
	sub.f32 	%f37, %f169, %f170;
	or.pred  	%p49, %p47, %p48;
	selp.f32 	%f373, %f37, %f372, %p47;
	@%p49 bra 	$L__BB0_48;
	sub.f32 	%f171, %f372, %f37;
	mul.f32 	%f373, %f171, 0f3F000000;
	bra.uni 	$L__BB0_48;
$L__BB0_47:
	max.s32 	%r359, %r6, -1;
	add.s32 	%r360, %r359, 1;
	min.s32 	%r361, %r360, %r15;
	max.s32 	%r362, %r7, 0;
	min.s32 	%r363, %r362, %r16;
	mul.lo.s32 	%r364, %r363, %r3;
	mad.lo.s32 	%r365, %r361, %r4, %r364;
	max.s32 	%r366, %r8, -1;
	add.s32 	%r367, %r366, 1;
	min.s32 	%r368, %r367, %r22;
	add.s32 	%r369, %r365, %r368;
	mul.wide.s32 	%rd95, %r369, 4;
	add.s64 	%rd96, %rd1, %rd95;
	ld.global.nc.f32 	%f158, [%rd96];
	max.s32 	%r370, %r8, 1;
	add.s32 	%r371, %r370, -1;
	min.s32 	%r372, %r371, %r22;
	add.s32 	%r373, %r365, %r372;
	mul.wide.s32 	%rd97, %r373, 4;
	add.s64 	%rd98, %rd1, %rd97;
	ld.global.nc.f32 	%f159, [%rd98];
	sub.f32 	%f160, %f158, %f159;
	max.s32 	%r374, %r6, 1;
	add.s32 	%r375, %r374, -1;
	min.s32 	%r376, %r375, %r15;
	mad.lo.s32 	%r377, %r376, %r4, %r364;
	add.s32 	%r378, %r377, %r368;
	mul.wide.s32 	%rd99, %r378, 4;
	add.s64 	%rd100, %rd1, %rd99;
	ld.global.nc.f32 	%f161, [%rd100];
	sub.f32 	%f162, %f160, %f161;
	add.s32 	%r379, %r377, %r372;
	mul.wide.s32 	%rd101, %r379, 4;
	add.s64 	%rd102, %rd1, %rd101;
	ld.global.nc.f32 	%f163, [%rd102];
	add.f32 	%f164, %f162, %f163;
	mul.f32 	%f373, %f164, 0f3E800000;
$L__BB0_48:
	setp.ne.s32 	%p50, %r8, %r22;
	setp.ne.s32 	%p51, %r7, %r16;
	setp.ne.s32 	%p52, %r8, 0;
	setp.ne.s32 	%p53, %r7, 0;
	and.pred  	%p54, %p53, %p51;
	and.pred  	%p55, %p54, %p52;
	and.pred  	%p56, %p55, %p50;
	@%p56 bra 	$L__BB0_54;
	setp.ne.s32 	%p57, %r7, %r16;
	@%p57 bra 	$L__BB0_51;
	max.s32 	%r452, %r6, 0;
	min.s32 	%r453, %r452, %r15;
	mul.lo.s32 	%r454, %r453, %r4;
	mad.lo.s32 	%r455, %r7, %r3, %r454;
	max.s32 	%r456, %r8, -1;
	add.s32 	%r457, %r456, 1;
	min.s32 	%r458, %r457, %r22;
	add.s32 	%r459, %r455, %r458;
	mul.wide.s32 	%rd127, %r459, 4;
	add.s64 	%rd128, %rd1, %rd127;
	ld.global.nc.f32 	%f181, [%rd128];
	max.s32 	%r460, %r7, 1;
	add.s32 	%r461, %r460, -1;
	min.s32 	%r462, %r461, %r7;
	mad.lo.s32 	%r463, %r462, %r3, %r454;
	add.s32 	%r464, %r463, %r458;
	mul.wide.s32 	%rd129, %r464, 4;
	add.s64 	%rd130, %rd1, %rd129;
	ld.global.nc.f32 	%f182, [%rd130];
	sub.f32 	%f374, %f181, %f182;
	add.s32 	%r551, %r7, -1;
	mov.u32 	%r550, %r7;
	mov.u32 	%r552, %r7;
	bra.uni 	$L__BB0_52;
$L__BB0_51:
	max.s32 	%r438, %r6, 0;
	min.s32 	%r439, %r438, %r15;
	mul.lo.s32 	%r440, %r439, %r4;
	max.s32 	%r441, %r7, -1;
	add.s32 	%r442, %r441, 1;
	min.s32 	%r552, %r442, %r16;
	mad.lo.s32 	%r443, %r552, %r3, %r440;
	max.s32 	%r444, %r8, -1;
	add.s32 	%r445, %r444, 1;
	min.s32 	%r446, %r445, %r22;
	add.s32 	%r447, %r443, %r446;
	mul.wide.s32 	%rd123, %r447, 4;
	add.s64 	%rd124, %rd1, %rd123;
	ld.global.nc.f32 	%f179, [%rd124];
	max.s32 	%r448, %r7, 0;
	min.s32 	%r449, %r448, %r16;
	mad.lo.s32 	%r450, %r449, %r3, %r440;
	add.s32 	%r451, %r450, %r446;
	mul.wide.s32 	%rd125, %r451, 4;
	add.s64 	%rd126, %rd1, %rd125;
	ld.global.nc.f32 	%f180, [%rd126];
	sub.f32 	%f374, %f179, %f180;
	mov.u32 	%r550, %r16;
	mov.u32 	%r551, %r7;
$L__BB0_52:
	setp.eq.s32 	%p58, %r8, %r22;
	setp.eq.s32 	%p59, %r8, 0;
	max.s32 	%r465, %r6, 0;
	min.s32 	%r466, %r465, %r15;
	max.s32 	%r467, %r8, 1;
	add.s32 	%r468, %r467, -1;
	min.s32 	%r469, %r468, %r22;
	mad.lo.s32 	%r470, %r466, %r4, %r469;
	mad.lo.s32 	%r471, %r552, %r3, %r470;
	mul.wide.s32 	%rd131, %r471, 4;
	add.s64 	%rd132, %rd1, %rd131;
	ld.global.nc.f32 	%f183, [%rd132];
	max.s32 	%r472, %r551, 0;
	min.s32 	%r473, %r472, %r550;
	mad.lo.s32 	%r474, %r473, %r3, %r470;
	mul.wide.s32 	%rd133, %r474, 4;
	add.s64 	%rd134, %rd1, %rd133;
	ld.global.nc.f32 	%f184, [%rd134];
	sub.f32 	%f45, %f183, %f184;
	or.pred  	%p60, %p58, %p59;
	selp.f32 	%f375, %f45, %f374, %p58;
	@%p60 bra 	$L__BB0_55;
	sub.f32 	%f185, %f374, %f45;
	mul.f32 	%f375, %f185, 0f3F000000;
	bra.uni 	$L__BB0_55;
$L__BB0_54:
	max.s32 	%r417, %r6, 0;
	min.s32 	%r418, %r417, %r15;
	mul.lo.s32 	%r419, %r418, %r4;
	max.s32 	%r420, %r7, -1;
	add.s32 	%r421, %r420, 1;
	min.s32 	%r422, %r421, %r16;
	mad.lo.s32 	%r423, %r422, %r3, %r419;
	max.s32 	%r424, %r8, -1;
	add.s32 	%r425, %r424, 1;
	min.s32 	%r426, %r425, %r22;
	add.s32 	%r427, %r423, %r426;
	mul.wide.s32 	%rd115, %r427, 4;
	add.s64 	%rd116, %rd1, %rd115;
	ld.global.nc.f32 	%f172, [%rd116];
	max.s32 	%r428, %r8, 1;
	add.s32 	%r429, %r428, -1;
	min.s32 	%r430, %r429, %r22;
	add.s32 	%r431, %r423, %r430;
	mul.wide.s32 	%rd117, %r431, 4;
	add.s64 	%rd118, %rd1, %rd117;
	ld.global.nc.f32 	%f173, [%rd118];
	sub.f32 	%f174, %f172, %f173;
	max.s32 	%r432, %r7, 1;
	add.s32 	%r433, %r432, -1;
	min.s32 	%r434, %r433, %r16;
	mad.lo.s32 	%r435, %r434, %r3, %r419;
	add.s32 	%r436, %r435, %r426;
	mul.wide.s32 	%rd119, %r436, 4;
	add.s64 	%rd120, %rd1, %rd119;
	ld.global.nc.f32 	%f175, [%rd120];
	sub.f32 	%f176, %f174, %f175;
	add.s32 	%r437, %r435, %r430;
	mul.wide.s32 	%rd121, %r437, 4;
	add.s64 	%rd122, %rd1, %rd121;
	ld.global.nc.f32 	%f177, [%rd122];
	add.f32 	%f178, %f176, %f177;
	mul.f32 	%f375, %f178, 0f3E800000;
$L__BB0_55:
	min.s32 	%r475, %r2, %r5;
	mov.f32 	%f376, 0f00000000;
	min.s32 	%r476, %r3, %r475;
	setp.lt.s32 	%p61, %r476, 3;
	mov.f32 	%f377, %f376;
	mov.f32 	%f378, %f376;
	mov.f32 	%f379, %f376;
	mov.f32 	%f380, %f376;
	mov.f32 	%f381, %f376;
	mov.f32 	%f382, %f376;
	mov.f32 	%f383, %f376;
	mov.f32 	%f384, %f376;
	mov.f32 	%f385, %f376;
	mov.f32 	%f386, %f376;
	mov.f32 	%f387, %f376;
	mov.f32 	%f388, %f376;
	mov.f32 	%f389, %f376;
	mov.f32 	%f390, %f376;
	mov.f32 	%f391, %f376;
	mov.f32 	%f392, %f376;
	@%p61 bra 	$L__BB0_57;
	ld.param.u64 	%rd219, [computeDerivativesKernel_param_1];
	max.s32 	%r477, %r6, -1;
	add.s32 	%r478, %r477, 1;
	min.u32 	%r479, %r478, %r15;
	mul.lo.s32 	%r480, %r479, %r4;
	add.s32 	%r481, %r7, 1;
	min.u32 	%r482, %r481, %r16;
	mul.lo.s32 	%r483, %r482, %r3;
	add.s32 	%r484, %r483, %r480;
	add.s32 	%r485, %r3, -1;
	min.u32 	%r486, %r8, %r485;
	add.s32 	%r487, %r484, %r486;
	cvta.to.global.u64 	%rd135, %rd219;
	mul.wide.s32 	%rd136, %r487, 4;
	add.s64 	%rd137, %rd135, %rd136;
	ld.global.nc.f32 	%f187, [%rd137];
	max.s32 	%r488, %r6, 0;
	min.u32 	%r489, %r488, %r15;
	mul.lo.s32 	%r490, %r489, %r4;
	add.s32 	%r491, %r483, %r490;
	add.s32 	%r492, %r491, %r486;
	mul.wide.s32 	%rd138, %r492, 4;
	add.s64 	%rd139, %rd135, %rd138;
	ld.global.nc.f32 	%f188, [%rd139];
	add.f32 	%f189, %f188, %f188;
	sub.f32 	%f190, %f187, %f189;
	max.s32 	%r493, %r6, 1;
	add.s32 	%r494, %r493, -1;
	min.u32 	%r495, %r494, %r15;
	mul.lo.s32 	%r496, %r495, %r4;
	add.s32 	%r497, %r483, %r496;
	add.s32 	%r498, %r497, %r486;
	mul.wide.s32 	%rd140, %r498, 4;
	add.s64 	%rd141, %rd135, %rd140;
	ld.global.nc.f32 	%f191, [%rd141];
	add.f32 	%f192, %f191, %f190;
	max.s32 	%r499, %r7, 1;
	add.s32 	%r500, %r499, -1;
	min.u32 	%r501, %r500, %r16;
	mul.lo.s32 	%r502, %r501, %r3;
	add.s32 	%r503, %r502, %r480;
	add.s32 	%r504, %r503, %r486;
	mul.wide.s32 	%rd142, %r504, 4;
	add.s64 	%rd143, %rd135, %rd142;
	ld.global.nc.f32 	%f193, [%rd143];
	add.s32 	%r505, %r502, %r490;
	add.s32 	%r506, %r505, %r486;
	mul.wide.s32 	%rd144, %r506, 4;
	add.s64 	%rd145, %rd135, %rd144;
	ld.global.nc.f32 	%f194, [%rd145];
	add.f32 	%f195, %f194, %f194;
	sub.f32 	%f196, %f193, %f195;
	add.s32 	%r507, %r502, %r496;
	add.s32 	%r508, %r507, %r486;
	mul.wide.s32 	%rd146, %r508, 4;
	add.s64 	%rd147, %rd135, %rd146;
	ld.global.nc.f32 	%f197, [%rd147];
	add.f32 	%f198, %f197, %f196;
	sub.f32 	%f199, %f192, %f198;
	mul.f32 	%f376, %f199, 0f3F000000;
	min.u32 	%r509, %r7, %r16;
	mul.lo.s32 	%r510, %r509, %r3;
	add.s32 	%r511, %r480, %r510;
	add.s32 	%r512, %r8, 1;
	min.u32 	%r513, %r512, %r485;
	add.s32 	%r514, %r511, %r513;
	mul.wide.s32 	%rd148, %r514, 4;
	add.s64 	%rd149, %rd135, %rd148;
	ld.global.nc.f32 	%f200, [%rd149];
	add.s32 	%r515, %r510, %r490;
	add.s32 	%r516, %r515, %r513;
	mul.wide.s32 	%rd150, %r516, 4;
	add.s64 	%rd151, %rd135, %rd150;
	ld.global.nc.f32 	%f201, [%rd151];
	add.f32 	%f202, %f201, %f201;
	sub.f32 	%f203, %f200, %f202;
	add.s32 	%r517, %r496, %r510;
	add.s32 	%r518, %r517, %r513;
	mul.wide.s32 	%rd152, %r518, 4;
	add.s64 	%rd153, %rd135, %rd152;
	ld.global.nc.f32 	%f204, [%rd153];
	add.f32 	%f205, %f204, %f203;
	max.s32 	%r519, %r8, 1;
	add.s32 	%r520, %r519, -1;
	min.u32 	%r521, %r520, %r485;
	add.s32 	%r522, %r521, %r511;
	mul.wide.s32 	%rd154, %r522, 4;
	add.s64 	%rd155, %rd135, %rd154;
	ld.global.nc.f32 	%f206, [%rd155];
	add.s32 	%r523, %r521, %r515;
	mul.wide.s32 	%rd156, %r523, 4;
	add.s64 	%rd157, %rd135, %rd156;
	ld.global.nc.f32 	%f207, [%rd157];
	add.f32 	%f208, %f207, %f207;
	sub.f32 	%f209, %f206, %f208;
	add.s32 	%r524, %r521, %r517;
	mul.wide.s32 	%rd158, %r524, 4;
	add.s64 	%rd159, %rd135, %rd158;
	ld.global.nc.f32 	%f210, [%rd159];
	add.f32 	%f211, %f210, %f209;
	sub.f32 	%f212, %f205, %f211;
	mul.f32 	%f377, %f212, 0f3F000000;
	add.s32 	%r525, %r511, %r486;
	mul.wide.s32 	%rd160, %r525, 4;
	add.s64 	%rd161, %rd135, %rd160;
	ld.global.nc.f32 	%f213, [%rd161];
	add.f32 	%f214, %f213, %f213;
	sub.f32 	%f215, %f187, %f214;
	add.f32 	%f216, %f193, %f215;
	add.s32 	%r526, %r517, %r486;
	mul.wide.s32 	%rd162, %r526, 4;
	add.s64 	%rd163, %rd135, %rd162;
	ld.global.nc.f32 	%f217, [%rd163];
	add.f32 	%f218, %f217, %f217;
	sub.f32 	%f219, %f191, %f218;
	add.f32 	%f220, %f197, %f219;
	sub.f32 	%f221, %f216, %f220;
	mul.f32 	%f378, %f221, 0f3F000000;
	add.s32 	%r527, %r491, %r513;
	mul.wide.s32 	%rd164, %r527, 4;
	add.s64 	%rd165, %rd135, %rd164;
	ld.global.nc.f32 	%f222, [%rd165];
	sub.f32 	%f223, %f222, %f202;
	add.s32 	%r528, %r505, %r513;
	mul.wide.s32 	%rd166, %r528, 4;
	add.s64 	%rd167, %rd135, %rd166;
	ld.global.nc.f32 	%f224, [%rd167];
	add.f32 	%f225, %f224, %f223;
	add.s32 	%r529, %r491, %r521;
	mul.wide.s32 	%rd168, %r529, 4;
	add.s64 	%rd169, %rd135, %rd168;
	ld.global.nc.f32 	%f226, [%rd169];
	sub.f32 	%f227, %f226, %f208;
	add.s32 	%r530, %r505, %r521;
	mul.wide.s32 	%rd170, %r530, 4;
	add.s64 	%rd171, %rd135, %rd170;
	ld.global.nc.f32 	%f228, [%rd171];
	add.f32 	%f229, %f228, %f227;
	sub.f32 	%f230, %f225, %f229;
	mul.f32 	%f381, %f230, 0f3F000000;
	sub.f32 	%f231, %f200, %f214;
	add.f32 	%f232, %f206, %f231;
	sub.f32 	%f233, %f204, %f218;
	add.f32 	%f234, %f210, %f233;
	sub.f32 	%f235, %f232, %f234;
	mul.f32 	%f380, %f235, 0f3F000000;
	sub.f32 	%f236, %f222, %f189;
	add.f32 	%f237, %f226, %f236;
	sub.f32 	%f238, %f224, %f195;
	add.f32 	%f239, %f228, %f238;
	sub.f32 	%f240, %f237, %f239;
	mul.f32 	%f382, %f240, 0f3F000000;
	add.s32 	%r531, %r484, %r513;
	mul.wide.s32 	%rd172, %r531, 4;
	add.s64 	%rd173, %rd135, %rd172;
	ld.global.nc.f32 	%f241, [%rd173];
	add.s32 	%r532, %r503, %r513;
	mul.wide.s32 	%rd174, %r532, 4;
	add.s64 	%rd175, %rd135, %rd174;
	ld.global.nc.f32 	%f242, [%rd175];
	sub.f32 	%f243, %f241, %f242;
	add.s32 	%r533, %r497, %r513;
	mul.wide.s32 	%rd176, %r533, 4;
	add.s64 	%rd177, %rd135, %rd176;
	ld.global.nc.f32 	%f244, [%rd177];
	sub.f32 	%f245, %f243, %f244;
	add.s32 	%r534, %r507, %r513;
	mul.wide.s32 	%rd178, %r534, 4;
	add.s64 	%rd179, %rd135, %rd178;
	ld.global.nc.f32 	%f246, [%rd179];
	add.f32 	%f247, %f245, %f246;
	add.s32 	%r535, %r484, %r521;
	mul.wide.s32 	%rd180, %r535, 4;
	add.s64 	%rd181, %rd135, %rd180;
	ld.global.nc.f32 	%f248, [%rd181];
	add.s32 	%r536, %r503, %r521;
	mul.wide.s32 	%rd182, %r536, 4;
	add.s64 	%rd183, %rd135, %rd182;
	ld.global.nc.f32 	%f249, [%rd183];
	sub.f32 	%f250, %f248, %f249;
	add.s32 	%r537, %r497, %r521;
	mul.wide.s32 	%rd184, %r537, 4;
	add.s64 	%rd185, %rd135, %rd184;
	ld.global.nc.f32 	%f251, [%rd185];
	sub.f32 	%f252, %f250, %f251;
	add.s32 	%r538, %r507, %r521;
	mul.wide.s32 	%rd186, %r538, 4;
	add.s64 	%rd187, %rd135, %rd186;
	ld.global.nc.f32 	%f253, [%rd187];
	add.f32 	%f254, %f252, %f253;
	sub.f32 	%f255, %f247, %f254;
	mul.f32 	%f379, %f255, 0f3E000000;
	add.f32 	%f256, %f1, %f1;
	sub.f32 	%f257, %f213, %f256;
	add.f32 	%f258, %f257, %f217;
	add.f32 	%f259, %f258, %f258;
	sub.f32 	%f260, %f192, %f259;
	add.f32 	%f383, %f260, %f198;
	sub.f32 	%f261, %f205, %f259;
	add.f32 	%f384, %f261, %f211;
	sub.f32 	%f262, %f188, %f256;
	add.f32 	%f263, %f262, %f194;
	add.f32 	%f264, %f263, %f263;
	sub.f32 	%f265, %f225, %f264;
	add.f32 	%f385, %f265, %f229;
	add.f32 	%f266, %f222, %f222;
	sub.f32 	%f267, %f241, %f266;
	add.f32 	%f268, %f244, %f267;
	add.f32 	%f269, %f226, %f226;
	sub.f32 	%f270, %f248, %f269;
	add.f32 	%f271, %f251, %f270;
	sub.f32 	%f272, %f268, %f271;
	add.f32 	%f273, %f224, %f224;
	sub.f32 	%f274, %f242, %f273;
	add.f32 	%f275, %f246, %f274;
	add.f32 	%f276, %f228, %f228;
	sub.f32 	%f277, %f249, %f276;
	add.f32 	%f278, %f253, %f277;
	sub.f32 	%f279, %f275, %f278;
	sub.f32 	%f280, %f272, %f279;
	mul.f32 	%f386, %f280, 0f3E800000;
	add.f32 	%f281, %f200, %f200;
	sub.f32 	%f282, %f241, %f281;
	add.f32 	%f283, %f242, %f282;
	add.f32 	%f284, %f204, %f204;
	sub.f32 	%f285, %f244, %f284;
	add.f32 	%f286, %f246, %f285;
	sub.f32 	%f287, %f283, %f286;
	add.f32 	%f288, %f206, %f206;
	sub.f32 	%f289, %f248, %f288;
	add.f32 	%f290, %f249, %f289;
	add.f32 	%f291, %f210, %f210;
	sub.f32 	%f292, %f251, %f291;
	add.f32 	%f293, %f253, %f292;
	sub.f32 	%f294, %f290, %f293;
	sub.f32 	%f295, %f287, %f294;
	mul.f32 	%f387, %f295, 0f3E800000;
	add.f32 	%f296, %f187, %f187;
	sub.f32 	%f297, %f241, %f296;
	add.f32 	%f298, %f248, %f297;
	add.f32 	%f299, %f193, %f193;
	sub.f32 	%f300, %f242, %f299;
	add.f32 	%f301, %f249, %f300;
	sub.f32 	%f302, %f298, %f301;
	add.f32 	%f303, %f191, %f191;
	sub.f32 	%f304, %f244, %f303;
	add.f32 	%f305, %f251, %f304;
	add.f32 	%f306, %f197, %f197;
	sub.f32 	%f307, %f246, %f306;
	add.f32 	%f308, %f253, %f307;
	sub.f32 	%f309, %f305, %f308;
	sub.f32 	%f310, %f302, %f309;
	mul.f32 	%f388, %f310, 0f3E800000;
	add.f32 	%f311, %f205, %f205;
	sub.f32 	%f312, %f268, %f311;
	add.f32 	%f313, %f312, %f275;
	add.f32 	%f314, %f211, %f211;
	sub.f32 	%f315, %f271, %f314;
	add.f32 	%f316, %f315, %f278;
	sub.f32 	%f317, %f313, %f316;
	mul.f32 	%f389, %f317, 0f3F000000;
	add.f32 	%f318, %f192, %f192;
	sub.f32 	%f319, %f268, %f318;
	add.f32 	%f320, %f319, %f271;
	add.f32 	%f321, %f198, %f198;
	sub.f32 	%f322, %f275, %f321;
	add.f32 	%f323, %f322, %f278;
	sub.f32 	%f324, %f320, %f323;
	mul.f32 	%f390, %f324, 0f3F000000;
	add.f32 	%f325, %f216, %f216;
	sub.f32 	%f326, %f283, %f325;
	add.f32 	%f327, %f326, %f290;
	add.f32 	%f328, %f220, %f220;
	sub.f32 	%f329, %f286, %f328;
	add.f32 	%f330, %f329, %f293;
	sub.f32 	%f331, %f327, %f330;
	mul.f32 	%f391, %f331, 0f3F000000;
	add.f32 	%f332, %f383, %f383;
	sub.f32 	%f333, %f313, %f332;
	add.f32 	%f392, %f333, %f316;
$L__BB0_57:
	ld.param.u32 	%r543, [computeDerivativesKernel_param_4];
	ld.param.u64 	%rd218, [computeDerivativesKernel_param_0];
	abs.f32 	%f334, %f1;
	setp.lt.f32 	%p62, %f334, 0f2EDBE6FF;
	mov.f32 	%f335, 0f2EDBE6FF;
	copysign.f32 	%f336, %f1, %f335;
	selp.f32 	%f337, %f336, %f1, %p62;
	div.rn.f32 	%f338, %f364, %f337;
	div.rn.f32 	%f339, %f365, %f337;
	div.rn.f32 	%f340, %f366, %f337;
	div.rn.f32 	%f341, %f367, %f337;
	div.rn.f32 	%f342, %f368, %f337;
	div.rn.f32 	%f343, %f369, %f337;
	div.rn.f32 	%f344, %f371, %f337;
	div.rn.f32 	%f345, %f373, %f337;
	div.rn.f32 	%f346, %f375, %f337;
	div.rn.f32 	%f347, %f376, %f337;
	div.rn.f32 	%f348, %f377, %f337;
	div.rn.f32 	%f349, %f378, %f337;
	div.rn.f32 	%f350, %f379, %f337;
	div.rn.f32 	%f351, %f382, %f337;
	div.rn.f32 	%f352, %f380, %f337;
	div.rn.f32 	%f353, %f381, %f337;
	div.rn.f32 	%f354, %f383, %f337;
	div.rn.f32 	%f355, %f384, %f337;
	div.rn.f32 	%f356, %f385, %f337;
	div.rn.f32 	%f357, %f386, %f337;
	div.rn.f32 	%f358, %f387, %f337;
	div.rn.f32 	%f359, %f388, %f337;
	div.rn.f32 	%f360, %f389, %f337;
	div.rn.f32 	%f361, %f390, %f337;
	div.rn.f32 	%f362, %f391, %f337;
	div.rn.f32 	%f363, %f392, %f337;
	mov.u32 	%r539, %ctaid.x;
	mov.u32 	%r540, %ntid.x;
	mov.u32 	%r541, %tid.x;
	mad.lo.s32 	%r542, %r539, %r540, %r541;
	cvta.to.global.u64 	%rd188, %rd218;
	mul.wide.s32 	%rd189, %r542, 4;
	add.s64 	%rd190, %rd188, %rd189;
	st.global.f32 	[%rd190], %f1;
	mul.wide.s32 	%rd191, %r543, 4;
	add.s64 	%rd192, %rd190, %rd191;
	st.global.f32 	[%rd192], %f338;
	add.s64 	%rd193, %rd192, %rd191;
	st.global.f32 	[%rd193], %f339;
	add.s64 	%rd194, %rd193, %rd191;
	st.global.f32 	[%rd194], %f340;
	add.s64 	%rd195, %rd194, %rd191;
	st.global.f32 	[%rd195], %f341;
	add.s64 	%rd196, %rd195, %rd191;
	st.global.f32 	[%rd196], %f342;
	add.s64 	%rd197, %rd196, %rd191;
	st.global.f32 	[%rd197], %f343;
	add.s64 	%rd198, %rd197, %rd191;
	st.global.f32 	[%rd198], %f344;
	add.s64 	%rd199, %rd198, %rd191;
	st.global.f32 	[%rd199], %f345;
	add.s64 	%rd200, %rd199, %rd191;
	st.global.f32 	[%rd200], %f346;
	add.s64 	%rd201, %rd200, %rd191;
	st.global.f32 	[%rd201], %f347;
	add.s64 	%rd202, %rd201, %rd191;
	st.global.f32 	[%rd202], %f348;
	add.s64 	%rd203, %rd202, %rd191;
	st.global.f32 	[%rd203], %f349;
	add.s64 	%rd204, %rd203, %rd191;
	st.global.f32 	[%rd204], %f350;
	add.s64 	%rd205, %rd204, %rd191;
	st.global.f32 	[%rd205], %f353;
	add.s64 	%rd206, %rd205, %rd191;
	st.global.f32 	[%rd206], %f352;
	add.s64 	%rd207, %rd206, %rd191;
	st.global.f32 	[%rd207], %f351;
	add.s64 	%rd208, %rd207, %rd191;
	st.global.f32 	[%rd208], %f354;
	add.s64 	%rd209, %rd208, %rd191;
	st.global.f32 	[%rd209], %f355;
	add.s64 	%rd210, %rd209, %rd191;
	st.global.f32 	[%rd210], %f356;
	add.s64 	%rd211, %rd210, %rd191;
	st.global.f32 	[%rd211], %f357;
	add.s64 	%rd212, %rd211, %rd191;
	st.global.f32 	[%rd212], %f358;
	add.s64 	%rd213, %rd212, %rd191;
	st.global.f32 	[%rd213], %f359;
	add.s64 	%rd214, %rd213, %rd191;
	st.global.f32 	[%rd214], %f360;
	add.s64 	%rd215, %rd214, %rd191;
	st.global.f32 	[%rd215], %f361;
	add.s64 	%rd216, %rd215, %rd191;
	st.global.f32 	[%rd216], %f362;
	add.s64 	%rd217, %rd216, %rd191;
	st.global.f32 	[%rd217], %f363;
$L__BB0_58:
	ret;

}


// ===== COMPILED SASS (sm_100) =====

	.target	sm_100

	.elftype	@"ET_EXEC"


//--------------------- .note.nv.tkinfo           --------------------------
	.section	.note.nv.tkinfo,"",@"SHT_NOTE"
	.sectionflags	@"SHF_NOTE_NV_TKINFO"
	.tkinfo
        /*0018*/ 	.word	0x00000002
        /*0030*/ 	.string	""
        /*0030*/ 	.string	"ptxas"
        /*0030*/ 	.string	"Cuda compilation tools, release 13.0, V13.0.88"
        /*0030*/ 	.string	"Build cuda_13.0.r13.0/compiler.36424714_0"
        /*0030*/ 	.string	"-arch sm_100 -m 64 "



//--------------------- .note.nv.cuinfo           --------------------------
	.section	.note.nv.cuinfo,"",@"SHT_NOTE"
	.sectionflags	@"SHF_NOTE_NV_CUINFO"
        /*0018*/ 	.short	0x0002
        /*001a*/ 	.short	0x0064
        /*001c*/ 	.short	0x0082
	.zero		2


//--------------------- .nv.info                  --------------------------
	.section	.nv.info,"",@"SHT_CUDA_INFO"
	.align	4


	//----- nvinfo : EIATTR_REGCOUNT
	.align		4
        /*0000*/ 	.byte	0x04, 0x2f
        /*0002*/ 	.short	(.L_1 - .L_0)
	.align		4
.L_0:
        /*0004*/ 	.word	index@(computeDerivativesKernel)
        /*0008*/ 	.word	0x00000038


	//----- nvinfo : EIATTR_FRAME_SIZE
	.align		4
.L_1:
        /*000c*/ 	.byte	0x04, 0x11
        /*000e*/ 	.short	(.L_3 - .L_2)
	.align		4
.L_2:
        /*0010*/ 	.word	index@($__internal_0_$__cuda_sm3x_div_rn_noftz_f32_slowpath)
        /*0014*/ 	.word	0x00000000


	//----- nvinfo : EIATTR_FRAME_SIZE
	.align		4
.L_3:
        /*0018*/ 	.byte	0x04, 0x11
        /*001a*/ 	.short	(.L_5 - .L_4)
	.align		4
.L_4:
        /*001c*/ 	.word	index@(computeDerivativesKernel)
        /*0020*/ 	.word	0x00000000


	//----- nvinfo : EIATTR_MIN_STACK_SIZE
	.align		4
.L_5:
        /*0024*/ 	.byte	0x04, 0x12
        /*0026*/ 	.short	(.L_7 - .L_6)
	.align		4
.L_6:
        /*0028*/ 	.word	index@(computeDerivativesKernel)
        /*002c*/ 	.word	0x00000000
.L_7:


//--------------------- .nv.compat                --------------------------
	.section	.nv.compat,"",@"SHT_CUDA_COMPAT_INFO"
	.align	4
        /*0000*/ 	.byte	0x02, 0x09, 0x00, 0x00, 0x02, 0x02, 0x01, 0x00, 0x02, 0x05, 0x05, 0x00, 0x03, 0x07, 0x01, 0x01
        /*0010*/ 	.byte	0x02, 0x03, 0x00, 0x00, 0x02, 0x06, 0x01, 0x00, 0x04, 0x0b, 0x08, 0x00, 0x01, 0x00, 0x00, 0x00
        /*0020*/ 	.byte	0x00, 0x00, 0x00, 0x00


//--------------------- .nv.info.computeDerivativesKernel --------------------------
	.section	.nv.info.computeDerivativesKernel,"",@"SHT_CUDA_INFO"
	.sectionflags	@""
	.align	4


	//----- nvinfo : EIATTR_CUDA_API_VERSION
	.align		4
        /*0000*/ 	.byte	0x04, 0x37
        /*0002*/ 	.short	(.L_9 - .L_8)
.L_8:
        /*0004*/ 	.word	0x00000082


	//----- nvinfo : EIATTR_KPARAM_INFO
	.align		4
.L_9:
        /*0008*/ 	.byte	0x04, 0x17
        /*000a*/ 	.short	(.L_11 - .L_10)
.L_10:
        /*000c*/ 	.word	0x00000000
        /*0010*/ 	.short	0x0004
        /*0012*/ 	.short	0x0020
        /*0014*/ 	.byte	0x00, 0xf0, 0x11, 0x00


	//----- nvinfo : EIATTR_KPARAM_INFO
	.align		4
.L_11:
        /*0018*/ 	.byte	0x04, 0x17
        /*001a*/ 	.short	(.L_13 - .L_12)
.L_12:
        /*001c*/ 	.word	0x00000000
        /*0020*/ 	.short	0x0003
        /*0022*/ 	.short	0x0018
        /*0024*/ 	.byte	0x00, 0xf5, 0x21, 0x00


	//----- nvinfo : EIATTR_KPARAM_INFO
	.align		4
.L_13:
        /*0028*/ 	.byte	0x04, 0x17
        /*002a*/ 	.short	(.L_15 - .L_14)
.L_14:
        /*002c*/ 	.word	0x00000000
        /*0030*/ 	.short	0x0002
        /*0032*/ 	.short	0x0010
        /*0034*/ 	.byte	0x00, 0xf5, 0x21, 0x00


	//----- nvinfo : EIATTR_KPARAM_INFO
	.align		4
.L_15:
        /*0038*/ 	.byte	0x04, 0x17
        /*003a*/ 	.short	(.L_17 - .L_16)
.L_16:
        /*003c*/ 	.word	0x00000000
        /*0040*/ 	.short	0x0001
        /*0042*/ 	.short	0x0008
        /*0044*/ 	.byte	0x00, 0xf5, 0x21, 0x00


	//----- nvinfo : EIATTR_KPARAM_INFO
	.align		4
.L_17:
        /*0048*/ 	.byte	0x04, 0x17
        /*004a*/ 	.short	(.L_19 - .L_18)
.L_18:
        /*004c*/ 	.word	0x00000000
        /*0050*/ 	.short	0x0000
        /*0052*/ 	.short	0x0000
        /*0054*/ 	.byte	0x00, 0xf5, 0x21, 0x00


	//----- nvinfo : EIATTR_SPARSE_MMA_MASK
	.align		4
.L_19:
        /*0058*/ 	.byte	0x03, 0x50
        /*005a*/ 	.short	0x0000


	//----- nvinfo : EIATTR_MAXREG_COUNT
	.align		4
        /*005c*/ 	.byte	0x03, 0x1b
        /*005e*/ 	.short	0x00ff


	//----- nvinfo : EIATTR_MERCURY_ISA_VERSION
	.align		4
        /*0060*/ 	.byte	0x03, 0x5f
        /*0062*/ 	.short	0x0101


	//----- nvinfo : EIATTR_VRC_CTA_INIT_COUNT
	.align		4
        /*0064*/ 	.byte	0x02, 0x4a
	.zero		1
	.zero		1


	//----- nvinfo : EIATTR_EXIT_INSTR_OFFSETS
	.align		4
        /*0068*/ 	.byte	0x04, 0x1c
        /*006a*/ 	.short	(.L_21 - .L_20)


	//   ....[0]....
.L_20:
        /*006c*/ 	.word	0x00000070


	//   ....[1]....
        /*0070*/ 	.word	0x00005010


	//----- nvinfo : EIATTR_CRS_STACK_SIZE
	.align		4
.L_21:
        /*0074*/ 	.byte	0x04, 0x1e
        /*0076*/ 	.short	(.L_23 - .L_22)
.L_22:
        /*0078*/ 	.word	0x00000000


	//----- nvinfo : EIATTR_CBANK_PARAM_SIZE
	.align		4
.L_23:
        /*007c*/ 	.byte	0x03, 0x19
        /*007e*/ 	.short	0x0024


	//----- nvinfo : EIATTR_PARAM_CBANK
	.align		4
        /*0080*/ 	.byte	0x04, 0x0a
        /*0082*/ 	.short	(.L_25 - .L_24)
	.align		4
.L_24:
        /*0084*/ 	.word	index@(.nv.constant0.computeDerivativesKernel)
        /*0088*/ 	.short	0x0380
        /*008a*/ 	.short	0x0024


	//----- nvinfo : EIATTR_SW_WAR
	.align		4
.L_25:
        /*008c*/ 	.byte	0x04, 0x36
        /*008e*/ 	.short	(.L_27 - .L_26)
.L_26:
        /*0090*/ 	.word	0x00000008
.L_27:


//--------------------- .nv.callgraph             --------------------------
	.section	.nv.callgraph,"",@"SHT_CUDA_CALLGRAPH"
	.align	4
	.sectionentsize	8
	.align		4
        /*0000*/ 	.word	0x00000000
	.align		4
        /*0004*/ 	.word	0xffffffff
	.align		4
        /*0008*/ 	.word	0x00000000
	.align		4
        /*000c*/ 	.word	0xfffffffe
	.align		4
        /*0010*/ 	.word	0x00000000
	.align		4
        /*0014*/ 	.word	0xfffffffd
	.align		4
        /*0018*/ 	.word	0x00000000
	.align		4
        /*001c*/ 	.word	0xfffffffc


//--------------------- .text.computeDerivativesKernel --------------------------
	.section	.text.computeDerivativesKernel,"ax",@progbits
	.align	128
        .global         computeDerivativesKernel
        .type           computeDerivativesKernel,@function
        .size           computeDerivativesKernel,(.L_x_94 - computeDerivativesKernel)
        .other          computeDerivativesKernel,@"STO_CUDA_ENTRY STV_DEFAULT"
computeDerivativesKernel:
.text.computeDerivativesKernel:
[----:B------:R-:W-:Y:S01]  /*0000*/  LDC R1, c[0x0][0x37c] ;  /* 0x0000df00ff017b82 */ /* 0x000fe20000000800 */
[----:B------:R-:W0:Y:S07]  /*0010*/  S2R R0, SR_TID.X ;  /* 0x0000000000007919 */ /* 0x000e2e0000002100 */
[----:B------:R-:W0:Y:S01]  /*0020*/  S2UR UR4, SR_CTAID.X ;  /* 0x00000000000479c3 */ /* 0x000e220000002500 */
[----:B------:R-:W1:Y:S07]  /*0030*/  LDCU UR5, c[0x0][0x3a0] ;  /* 0x00007400ff0577ac */ /* 0x000e6e0008000800 */
[----:B------:R-:W0:Y:S02]  /*0040*/  LDC R5, c[0x0][0x360] ;  /* 0x0000d800ff057b82 */ /* 0x000e240000000800 */
[----:B0-----:R-:W-:-:S05]  /*0050*/  IMAD R5, R5, UR4, R0 ;  /* 0x0000000405057c24 */ /* 0x001fca000f8e0200 */
[----:B-1----:R-:W-:-:S13]  /*0060*/  ISETP.GE.U32.AND P0, PT, R5, UR5, PT ;  /* 0x0000000505007c0c */ /* 0x002fda000bf06070 */
[----:B------:R-:W-:Y:S05]  /*0070*/  @P0 EXIT ;  /* 0x000000000000094d */ /* 0x000fea0003800000 */
[----:B------:R-:W0:Y:S01]  /*0080*/  LDC.64 R2, c[0x0][0x390] ;  /* 0x0000e400ff027b82 */ /* 0x000e220000000a00 */
[----:B------:R-:W0:Y:S07]  /*0090*/  LDCU.64 UR4, c[0x0][0x358] ;  /* 0x00006b00ff0477ac */ /* 0x000e2e0008000a00 */
[----:B------:R-:W1:Y:S01]  /*00a0*/  LDC.64 R20, c[0x0][0x388] ;  /* 0x0000e200ff147b82 */ /* 0x000e620000000a00 */
[----:B0-----:R-:W2:Y:S04]  /*00b0*/  LDG.E.CONSTANT R24, desc[UR4][R2.64+0x4] ;  /* 0x0000040402187981 */ /* 0x001ea8000c1e9900 */
[----:B------:R-:W2:Y:S04]  /*00c0*/  LDG.E.CONSTANT R27, desc[UR4][R2.64+0x8] ;  /* 0x00000804021b7981 */ /* 0x000ea8000c1e9900 */
[----:B------:R-:W3:Y:S01]  /*00d0*/  LDG.E.CONSTANT R22, desc[UR4][R2.64] ;  /* 0x0000000402167981 */ /* 0x000ee2000c1e9900 */
[-C--:B--2---:R-:W-:Y:S01]  /*00e0*/  IMAD R38, R24, R27.reuse, RZ ;  /* 0x0000001b18267224 */ /* 0x084fe200078e02ff */
[----:B------:R-:W-:-:S03]  /*00f0*/  IABS R4, R27 ;  /* 0x0000001b00047213 */ /* 0x000fc60000000000 */
[----:B------:R-:W0:Y:S01]  /*0100*/  I2F.U32.RP R0, R38 ;  /* 0x0000002600007306 */ /* 0x000e220000209000 */
[----:B------:R-:W-:Y:S02]  /*0110*/  IADD3 R9, PT, PT, RZ, -R38, RZ ;  /* 0x80000026ff097210 */ /* 0x000fe40007ffe0ff */
[C---:B------:R-:W-:Y:S02]  /*0120*/  ISETP.NE.U32.AND P2, PT, R38.reuse, RZ, PT ;  /* 0x000000ff2600720c */ /* 0x040fe40003f45070 */
[----:B------:R-:W-:-:S03]  /*0130*/  ISETP.GT.U32.AND P3, PT, R38, R5, PT ;  /* 0x000000052600720c */ /* 0x000fc60003f64070 */
[----:B0-----:R-:W0:Y:S10]  /*0140*/  MUFU.RCP R0, R0 ;  /* 0x0000000000007308 */ /* 0x001e340000001000 */
[----:B---3--:R-:W-:-:S02]  /*0150*/  @P3 IADD3 R32, PT, PT, R22, -0x1, RZ ;  /* 0xffffffff16203810 */ /* 0x008fc40007ffe0ff */
[----:B0-----:R-:W-:-:S04]  /*0160*/  IADD3 R6, PT, PT, R0, 0xffffffe, RZ ;  /* 0x0ffffffe00067810 */ /* 0x001fc80007ffe0ff */
[----:B------:R0:W2:Y:S02]  /*0170*/  F2I.FTZ.U32.TRUNC.NTZ R7, R6 ;  /* 0x0000000600077305 */ /* 0x0000a4000021f000 */
[----:B0-----:R-:W-:Y:S02]  /*0180*/  HFMA2 R6, -RZ, RZ, 0, 0 ;  /* 0x00000000ff067431 */ /* 0x001fe400000001ff */
[----:B--2---:R-:W-:-:S04]  /*0190*/  IMAD R9, R9, R7, RZ ;  /* 0x0000000709097224 */ /* 0x004fc800078e02ff */
[----:B------:R-:W-:Y:S01]  /*01a0*/  IMAD.HI.U32 R2, R7, R9, R6 ;  /* 0x0000000907027227 */ /* 0x000fe200078e0006 */
[----:B------:R-:W-:-:S04]  /*01b0*/  MOV R7, R4 ;  /* 0x0000000400077202 */ /* 0x000fc80000000f00 */
[----:B------:R-:W0:Y:S01]  /*01c0*/  I2F.RP R0, R7 ;  /* 0x0000000700007306 */ /* 0x000e220000209400 */
[----:B------:R-:W-:-:S05]  /*01d0*/  IMAD.HI.U32 R25, R2, R5, RZ ;  /* 0x0000000502197227 */ /* 0x000fca00078e00ff */
[----:B------:R-:W-:-:S05]  /*01e0*/  IADD3 R3, PT, PT, -R25, RZ, RZ ;  /* 0x000000ff19037210 */ /* 0x000fca0007ffe1ff */
[----:B------:R-:W-:Y:S01]  /*01f0*/  IMAD R3, R38, R3, R5 ;  /* 0x0000000326037224 */ /* 0x000fe200078e0205 */
[----:B0-----:R-:W0:Y:S04]  /*0200*/  MUFU.RCP R0, R0 ;  /* 0x0000000000007308 */ /* 0x001e280000001000 */
[----:B------:R-:W-:-:S13]  /*0210*/  ISETP.GE.U32.AND P0, PT, R3, R38, PT ;  /* 0x000000260300720c */ /* 0x000fda0003f06070 */
[----:B------:R-:W-:Y:S02]  /*0220*/  @P0 IADD3 R3, PT, PT, -R38, R3, RZ ;  /* 0x0000000326030210 */ /* 0x000fe40007ffe1ff */
[----:B------:R-:W-:Y:S02]  /*0230*/  @P0 IADD3 R25, PT, PT, R25, 0x1, RZ ;  /* 0x0000000119190810 */ /* 0x000fe40007ffe0ff */
[----:B------:R-:W-:Y:S02]  /*0240*/  ISETP.GE.U32.AND P1, PT, R3, R38, PT ;  /* 0x000000260300720c */ /* 0x000fe40003f26070 */
[----:B0-----:R-:W-:-:S04]  /*0250*/  IADD3 R2, PT, PT, R0, 0xffffffe, RZ ;  /* 0x0ffffffe00027810 */ /* 0x001fc80007ffe0ff */
[----:B------:R0:W2:Y:S07]  /*0260*/  F2I.FTZ.U32.TRUNC.NTZ R3, R2 ;  /* 0x0000000200037305 */ /* 0x0000ae000021f000 */
[----:B------:R-:W-:Y:S02]  /*0270*/  @P1 IADD3 R25, PT, PT, R25, 0x1, RZ ;  /* 0x0000000119191810 */ /* 0x000fe40007ffe0ff */
[----:B------:R-:W-:Y:S01]  /*0280*/  @!P2 LOP3.LUT R25, RZ, R38, RZ, 0x33, !PT ;  /* 0x00000026ff19a212 */ /* 0x000fe200078e33ff */
[----:B0-----:R-:W-:-:S03]  /*0290*/  HFMA2 R2, -RZ, RZ, 0, 0 ;  /* 0x00000000ff027431 */ /* 0x001fc600000001ff */
[----:B------:R-:W-:Y:S02]  /*02a0*/  IADD3 R4, PT, PT, -R25, RZ, RZ ;  /* 0x000000ff19047210 */ /* 0x000fe40007ffe1ff */
[----:B--2---:R-:W-:-:S03]  /*02b0*/  IADD3 R6, PT, PT, RZ, -R3, RZ ;  /* 0x80000003ff067210 */ /* 0x004fc60007ffe0ff */
[----:B------:R-:W-:Y:S02]  /*02c0*/  IMAD R0, R38, R4, R5 ;  /* 0x0000000426007224 */ /* 0x000fe400078e0205 */
[----:B------:R-:W-:Y:S01]  /*02d0*/  IMAD R9, R6, R7, RZ ;  /* 0x0000000706097224 */ /* 0x000fe200078e02ff */
[----:B------:R-:W-:Y:S02]  /*02e0*/  IABS R6, R27 ;  /* 0x0000001b00067213 */ /* 0x000fe40000000000 */
[----:B------:R-:W-:Y:S01]  /*02f0*/  IABS R4, R0 ;  /* 0x0000000000047213 */ /* 0x000fe20000000000 */
[----:B------:R-:W-:Y:S01]  /*0300*/  IMAD.HI.U32 R2, R3, R9, R2 ;  /* 0x0000000903027227 */ /* 0x000fe200078e0002 */
[----:B------:R-:W-:Y:S02]  /*0310*/  IADD3 R6, PT, PT, RZ, -R6, RZ ;  /* 0x80000006ff067210 */ /* 0x000fe40007ffe0ff */
[----:B------:R-:W-:Y:S02]  /*0320*/  MOV R3, R4 ;  /* 0x0000000400037202 */ /* 0x000fe40000000f00 */
[----:B------:R-:W-:-:S03]  /*0330*/  MOV R4, R6 ;  /* 0x0000000600047202 */ /* 0x000fc60000000f00 */
[----:B------:R-:W-:-:S04]  /*0340*/  IMAD.HI.U32 R52, R2, R3, RZ ;  /* 0x0000000302347227 */ /* 0x000fc800078e00ff */
[----:B------:R-:W-:Y:S01]  /*0350*/  IMAD R2, R52, R4, R3 ;  /* 0x0000000434027224 */ /* 0x000fe200078e0203 */
[----:B------:R-:W-:-:S04]  /*0360*/  @P3 VIMNMX R3, PT, PT, R25, -0x1, !PT ;  /* 0xffffffff19033848 */ /* 0x000fc80007fe0100 */
[----:B------:R-:W-:Y:S02]  /*0370*/  ISETP.GT.U32.AND P2, PT, R7, R2, PT ;  /* 0x000000020700720c */ /* 0x000fe40003f44070 */
[----:B------:R-:W-:-:S11]  /*0380*/  @P3 VIADDMNMX R9, R3, 0x1, R32, PT ;  /* 0x0000000103093846 */ /* 0x000fd60003800120 */
[-C--:B------:R-:W-:Y:S02]  /*0390*/  @!P2 IADD3 R2, PT, PT, R2, -R7.reuse, RZ ;  /* 0x800000070202a210 */ /* 0x080fe40007ffe0ff */
[----:B------:R-:W-:Y:S02]  /*03a0*/  @!P2 IADD3 R52, PT, PT, R52, 0x1, RZ ;  /* 0x000000013434a810 */ /* 0x000fe40007ffe0ff */
[----:B------:R-:W-:Y:S02]  /*03b0*/  ISETP.GE.U32.AND P1, PT, R2, R7, PT ;  /* 0x000000070200720c */ /* 0x000fe40003f26070 */
[----:B------:R-:W-:Y:S02]  /*03c0*/  LOP3.LUT R2, R0, R27, RZ, 0x3c, !PT ;  /* 0x0000001b00027212 */ /* 0x000fe400078e3cff */
[----:B------:R-:W-:Y:S02]  /*03d0*/  ISETP.NE.AND P2, PT, R27, RZ, PT ;  /* 0x000000ff1b00720c */ /* 0x000fe40003f45270 */
[----:B------:R-:W-:-:S07]  /*03e0*/  ISETP.GE.AND P0, PT, R2, RZ, PT ;  /* 0x000000ff0200720c */ /* 0x000fce0003f06270 */
[----:B------:R-:W-:-:S06]  /*03f0*/  @P1 IADD3 R52, PT, PT, R52, 0x1, RZ ;  /* 0x0000000134341810 */ /* 0x000fcc0007ffe0ff */
[----:B------:R-:W-:Y:S02]  /*0400*/  @!P0 IADD3 R52, PT, PT, -R52, RZ, RZ ;  /* 0x000000ff34348210 */ /* 0x000fe40007ffe1ff */
[----:B------:R-:W-:-:S04]  /*0410*/  @!P2 LOP3.LUT R52, RZ, R27, RZ, 0x33, !PT ;  /* 0x0000001bff34a212 */ /* 0x000fc800078e33ff */
[----:B------:R-:W-:Y:S02]  /*0420*/  IADD3 R2, PT, PT, -R52, RZ, RZ ;  /* 0x000000ff34027210 */ /* 0x000fe40007ffe1ff */
[----:B------:R-:W-:-:S03]  /*0430*/  @P3 VIMNMX R3, PT, PT, RZ, R52, !PT ;  /* 0x00000034ff033248 */ /* 0x000fc60007fe0100 */
[----:B------:R-:W-:Y:S01]  /*0440*/  IMAD R2, R27, R2, R0 ;  /* 0x000000021b027224 */ /* 0x000fe200078e0200 */
[----:B------:R-:W-:Y:S01]  /*0450*/  @P3 VIADDMNMX R7, R24, 0xffffffff, R3, PT ;  /* 0xffffffff18073846 */ /* 0x000fe20003800103 */
[----:B------:R-:W-:-:S03]  /*0460*/  @P3 IMAD R0, R38, R9, RZ ;  /* 0x0000000926003224 */ /* 0x000fc600078e02ff */
[----:B------:R-:W-:Y:S01]  /*0470*/  @P3 VIMNMX R6, PT, PT, RZ, R2, !PT ;  /* 0x00000002ff063248 */ /* 0x000fe20007fe0100 */
[----:B------:R-:W-:-:S03]  /*0480*/  @P3 IMAD R9, R27, R7, R0 ;  /* 0x000000071b093224 */ /* 0x000fc600078e0200 */
[----:B------:R-:W-:-:S04]  /*0490*/  @P3 VIADDMNMX R6, R27, 0xffffffff, R6, PT ;  /* 0xffffffff1b063846 */ /* 0x000fc80003800106 */
[----:B------:R-:W-:Y:S01]  /*04a0*/  @P3 IADD3 R11, PT, PT, R9, R6, RZ ;  /* 0x00000006090b3210 */ /* 0x000fe20007ffe0ff */
[----:B-1----:R-:W-:-:S04]  /*04b0*/  IMAD.WIDE.U32 R8, R5, 0x4, R20 ;  /* 0x0000000405087825 */ /* 0x002fc800078e0014 */
[----:B------:R-:W-:Y:S01]  /*04c0*/  @P3 IMAD.WIDE R10, R11, 0x4, R20 ;  /* 0x000000040b0a3825 */ /* 0x000fe200078e0214 */
[----:B------:R-:W2:Y:S05]  /*04d0*/  LDG.E.CONSTANT R23, desc[UR4][R8.64] ;  /* 0x0000000408177981 */ /* 0x000eaa000c1e9900 */
[----:B------:R-:W2:Y:S01]  /*04e0*/  @P3 LDG.E.CONSTANT R10, desc[UR4][R10.64] ;  /* 0x000000040a0a3981 */ /* 0x000ea2000c1e9900 */
[----:B------:R-:W-:Y:S01]  /*04f0*/  BSSY.RECONVERGENT B0, `(.L_x_0) ;  /* 0x0000020000007945 */ /* 0x000fe20003800200 */
[----:B------:R-:W-:Y:S01]  /*0500*/  ISETP.NE.AND P1, PT, R52, RZ, PT ;  /* 0x000000ff3400720c */ /* 0x000fe20003f25270 */
[----:B--2---:R-:W-:Y:S02]  /*0510*/  @P3 FADD R0, -R23, R10 ;  /* 0x0000000a17003221 */ /* 0x004fe40000000100 */
[----:B------:R-:W-:Y:S10]  /*0520*/  @P3 BRA `(.L_x_1) ;  /* 0x0000000000703947 */ /* 0x000ff40003800000 */
[----:B------:R-:W-:Y:S02]  /*0530*/  IADD3 R32, PT, PT, R22, -0x1, RZ ;  /* 0xffffffff16207810 */ /* 0x000fe40007ffe0ff */
[C---:B------:R-:W-:Y:S02]  /*0540*/  VIMNMX R0, PT, PT, R25.reuse, 0x1, !PT ;  /* 0x0000000119007848 */ /* 0x040fe40007fe0100 */
[----:B------:R-:W-:Y:S02]  /*0550*/  ISETP.NE.AND P0, PT, R25, R32, PT ;  /* 0x000000201900720c */ /* 0x000fe40003f05270 */
[----:B------:R-:W-:Y:S02]  /*0560*/  VIMNMX R3, PT, PT, RZ, R52, !PT ;  /* 0x00000034ff037248 */ /* 0x000fe40007fe0100 */
[----:B------:R-:W-:-:S04]  /*0570*/  VIMNMX R4, PT, PT, RZ, R2, !PT ;  /* 0x00000002ff047248 */ /* 0x000fc80007fe0100 */
[----:B------:R-:W-:-:S05]  /*0580*/  VIADDMNMX R6, R27, 0xffffffff, R4, PT ;  /* 0xffffffff1b067846 */ /* 0x000fca0003800104 */
[----:B------:R-:W-:Y:S02]  /*0590*/  @!P0 VIADDMNMX R9, R0, 0xffffffff, R25, PT ;  /* 0xffffffff00098846 */ /* 0x000fe40003800119 */
[--C-:B------:R-:W-:Y:S02]  /*05a0*/  @!P0 VIADDMNMX R7, R24, 0xffffffff, R3.reuse, PT ;  /* 0xffffffff18078846 */ /* 0x100fe40003800103 */
[----:B------:R-:W-:Y:S01]  /*05b0*/  @P0 VIMNMX R11, PT, PT, R25, -0x1, !PT ;  /* 0xffffffff190b0848 */ /* 0x000fe20007fe0100 */
[----:B------:R-:W-:Y:S01]  /*05c0*/  @!P0 IMAD R4, R38, R9, RZ ;  /* 0x0000000926048224 */ /* 0x000fe200078e02ff */
[--C-:B------:R-:W-:Y:S02]  /*05d0*/  @P0 VIADDMNMX R0, R0, 0xffffffff, R32.reuse, PT ;  /* 0xffffffff00000846 */ /* 0x100fe40003800120 */
[----:B------:R-:W-:Y:S01]  /*05e0*/  @P0 VIADDMNMX R11, R11, 0x1, R32, PT ;  /* 0x000000010b0b0846 */ /* 0x000fe20003800120 */
[----:B------:R-:W-:Y:S01]  /*05f0*/  @!P0 IMAD R9, R27, R7, R4 ;  /* 0x000000071b098224 */ /* 0x000fe200078e0204 */
[----:B------:R-:W-:-:S04]  /*0600*/  @P0 VIADDMNMX R7, R24, 0xffffffff, R3, PT ;  /* 0xffffffff18070846 */ /* 0x000fc80003800103 */
[----:B------:R-:W-:Y:S01]  /*0610*/  @!P0 IADD3 R9, PT, PT, R6, R9, RZ ;  /* 0x0000000906098210 */ /* 0x000fe20007ffe0ff */
[C-C-:B------:R-:W-:Y:S02]  /*0620*/  @P0 IMAD R0, R24.reuse, R0, R7.reuse ;  /* 0x0000000018000224 */ /* 0x140fe400078e0207 */
[----:B------:R-:W-:Y:S02]  /*0630*/  @P0 IMAD R11, R24, R11, R7 ;  /* 0x0000000b180b0224 */ /* 0x000fe400078e0207 */
[C-C-:B------:R-:W-:Y:S02]  /*0640*/  @P0 IMAD R13, R27.reuse, R0, R6.reuse ;  /* 0x000000001b0d0224 */ /* 0x140fe400078e0206 */
[----:B------:R-:W-:Y:S02]  /*0650*/  @P0 IMAD R11, R27, R11, R6 ;  /* 0x0000000b1b0b0224 */ /* 0x000fe400078e0206 */
[----:B------:R-:W-:-:S04]  /*0660*/  @P0 IMAD.WIDE R12, R13, 0x4, R20 ;  /* 0x000000040d0c0825 */ /* 0x000fc800078e0214 */
[--C-:B------:R-:W-:Y:S02]  /*0670*/  @P0 IMAD.WIDE R10, R11, 0x4, R20.reuse ;  /* 0x000000040b0a0825 */ /* 0x100fe400078e0214 */
[----:B------:R-:W2:Y:S02]  /*0680*/  @P0 LDG.E.CONSTANT R13, desc[UR4][R12.64] ;  /* 0x000000040c0d0981 */ /* 0x000ea4000c1e9900 */
[----:B------:R-:W-:Y:S02]  /*0690*/  @!P0 IMAD.WIDE R8, R9, 0x4, R20 ;  /* 0x0000000409088825 */ /* 0x000fe400078e0214 */
[----:B------:R-:W2:Y:S04]  /*06a0*/  @P0 LDG.E.CONSTANT R10, desc[UR4][R10.64] ;  /* 0x000000040a0a0981 */ /* 0x000ea8000c1e9900 */
[----:B------:R-:W3:Y:S01]  /*06b0*/  @!P0 LDG.E.CONSTANT R8, desc[UR4][R8.64] ;  /* 0x0000000408088981 */ /* 0x000ee2000c1e9900 */
[----:B--2---:R-:W-:Y:S01]  /*06c0*/  @P0 FADD R4, R10, -R13 ;  /* 0x8000000d0a040221 */ /* 0x004fe20000000000 */
[----:B---3--:R-:W-:-:S03]  /*06d0*/  @!P0 FADD R0, R23, -R8 ;  /* 0x8000000817008221 */ /* 0x008fc60000000000 */
[----:B------:R-:W-:-:S07]  /*06e0*/  @P0 FMUL R0, R4, 0.5 ;  /* 0x3f00000004000820 */ /* 0x000fce0000400000 */
.L_x_1:
[----:B------:R-:W-:Y:S05]  /*06f0*/  BSYNC.RECONVERGENT B0 ;  /* 0x0000000000007941 */ /* 0x000fea0003800200 */
.L_x_0:
[----:B------:R-:W-:Y:S04]  /*0700*/  BSSY.RECONVERGENT B0, `(.L_x_2) ;  /* 0x0000024000007945 */ /* 0x000fe80003800200 */
[----:B------:R-:W-:Y:S05]  /*0710*/  @P1 BRA `(.L_x_3) ;  /* 0x0000000000281947 */ /* 0x000fea0003800000 */
[----:B------:R-:W-:Y:S02]  /*0720*/  VIMNMX R4, PT, PT, R24, 0x2, PT ;  /* 0x0000000218047848 */ /* 0x000fe40003fe0100 */
[----:B------:R-:W-:Y:S02]  /*0730*/  VIMNMX R31, PT, PT, RZ, R25, !PT ;  /* 0x00000019ff1f7248 */ /* 0x000fe40007fe0100 */
[----:B------:R-:W-:Y:S02]  /*0740*/  IADD3 R4, PT, PT, R4, -0x1, RZ ;  /* 0xffffffff04047810 */ /* 0x000fe40007ffe0ff */
[----:B------:R-:W-:-:S05]  /*0750*/  VIADDMNMX R9, R22, 0xffffffff, R31, PT ;  /* 0xffffffff16097846 */ /* 0x000fca000380011f */
[----:B------:R-:W-:-:S04]  /*0760*/  IMAD R4, R24, R9, R4 ;  /* 0x0000000918047224 */ /* 0x000fc800078e0204 */
[----:B------:R-:W-:-:S04]  /*0770*/  IMAD R11, R27, R4, R6 ;  /* 0x000000041b0b7224 */ /* 0x000fc800078e0206 */
[----:B------:R-:W-:-:S06]  /*0780*/  IMAD.WIDE R10, R11, 0x4, R20 ;  /* 0x000000040b0a7825 */ /* 0x000fcc00078e0214 */
[----:B------:R-:W2:Y:S02]  /*0790*/  LDG.E.CONSTANT R10, desc[UR4][R10.64] ;  /* 0x000000040a0a7981 */ /* 0x000ea4000c1e9900 */
[----:B--2---:R-:W-:Y:S01]  /*07a0*/  FADD R18, -R23, R10 ;  /* 0x0000000a17127221 */ /* 0x004fe20000000100 */
[----:B------:R-:W-:Y:S06]  /*07b0*/  BRA `(.L_x_4) ;  /* 0x0000000000607947 */ /* 0x000fec0003800000 */
.L_x_3:
[----:B------:R-:W-:Y:S02]  /*07c0*/  IADD3 R11, PT, PT, R24, -0x1, RZ ;  /* 0xffffffff180b7810 */ /* 0x000fe40007ffe0ff */
[----:B------:R-:W-:Y:S02]  /*07d0*/  VIMNMX R31, PT, PT, RZ, R25, !PT ;  /* 0x00000019ff1f7248 */ /* 0x000fe40007fe0100 */
[C---:B------:R-:W-:Y:S02]  /*07e0*/  ISETP.NE.AND P0, PT, R52.reuse, R11, PT ;  /* 0x0000000b3400720c */ /* 0x040fe40003f05270 */
[----:B------:R-:W-:-:S11]  /*07f0*/  VIMNMX R4, PT, PT, R52, 0x1, !PT ;  /* 0x0000000134047848 */ /* 0x000fd60007fe0100 */
[--C-:B------:R-:W-:Y:S02]  /*0800*/  @!P0 VIADDMNMX R9, R22, 0xffffffff, R31.reuse, PT ;  /* 0xffffffff16098846 */ /* 0x100fe4000380011f */
[----:B------:R-:W-:Y:S02]  /*0810*/  @P0 VIMNMX R12, PT, PT, R52, -0x1, !PT ;  /* 0xffffffff340c0848 */ /* 0x000fe40007fe0100 */
[----:B------:R-:W-:Y:S01]  /*0820*/  @!P0 VIADDMNMX R8, R4, 0xffffffff, R52, PT ;  /* 0xffffffff04088846 */ /* 0x000fe20003800134 */
[--C-:B------:R-:W-:Y:S01]  /*0830*/  @!P0 IMAD R10, R38, R9, R6.reuse ;  /* 0x00000009260a8224 */ /* 0x100fe200078e0206 */
[----:B------:R-:W-:Y:S02]  /*0840*/  @P0 VIADDMNMX R9, R22, 0xffffffff, R31, PT ;  /* 0xffffffff16090846 */ /* 0x000fe4000380011f */
[--C-:B------:R-:W-:Y:S02]  /*0850*/  @P0 VIADDMNMX R12, R12, 0x1, R11.reuse, PT ;  /* 0x000000010c0c0846 */ /* 0x100fe4000380010b */
[----:B------:R-:W-:Y:S01]  /*0860*/  @P0 VIADDMNMX R4, R4, 0xffffffff, R11, PT ;  /* 0xffffffff04040846 */ /* 0x000fe2000380010b */
[----:B------:R-:W-:-:S02]  /*0870*/  @P0 IMAD R15, R38, R9, R6 ;  /* 0x00000009260f0224 */ /* 0x000fc400078e0206 */
[C---:B------:R-:W-:Y:S02]  /*0880*/  @!P0 IMAD R11, R27.reuse, R8, R10 ;  /* 0x000000081b0b8224 */ /* 0x040fe400078e020a */
        /* <DEDUP_REMOVED lines=11> */
.L_x_4:
[----:B------:R-:W-:Y:S05]  /*0940*/  BSYNC.RECONVERGENT B0 ;  /* 0x0000000000007941 */ /* 0x000fea0003800200 */
.L_x_2:
[----:B------:R-:W-:Y:S01]  /*0950*/  ISETP.NE.AND P0, PT, R2, RZ, PT ;  /* 0x000000ff0200720c */ /* 0x000fe20003f05270 */
[----:B------:R-:W-:-:S12]  /*0960*/  BSSY.RECONVERGENT B0, `(.L_x_5) ;  /* 0x000001f000007945 */ /* 0x000fd80003800200 */
[----:B------:R-:W-:Y:S05]  /*0970*/  @P0 BRA `(.L_x_6) ;  /* 0x0000000000200947 */ /* 0x000fea0003800000 */
[----:B------:R-:W-:-:S05]  /*0980*/  VIMNMX R4, PT, PT, R27, 0x2, PT ;  /* 0x000000021b047848 */ /* 0x000fca0003fe0100 */
[----:B------:R-:W-:-:S04]  /*0990*/  IMAD R4, R38, R9, R4 ;  /* 0x0000000926047224 */ /* 0x000fc800078e0204 */
[----:B------:R-:W-:-:S05]  /*09a0*/  IMAD R4, R27, R7, R4 ;  /* 0x000000071b047224 */ /* 0x000fca00078e0204 */
[----:B------:R-:W-:-:S05]  /*09b0*/  IADD3 R11, PT, PT, R4, -0x1, RZ ;  /* 0xffffffff040b7810 */ /* 0x000fca0007ffe0ff */
[----:B------:R-:W-:-:S06]  /*09c0*/  IMAD.WIDE R10, R11, 0x4, R20 ;  /* 0x000000040b0a7825 */ /* 0x000fcc00078e0214 */
[----:B------:R-:W2:Y:S02]  /*09d0*/  LDG.E.CONSTANT R10, desc[UR4][R10.64] ;  /* 0x000000040a0a7981 */ /* 0x000ea4000c1e9900 */
[----:B--2---:R-:W-:Y:S01]  /*09e0*/  FADD R17, -R23, R10 ;  /* 0x0000000a17117221 */ /* 0x004fe20000000100 */
[----:B------:R-:W-:Y:S06]  /*09f0*/  BRA `(.L_x_7) ;  /* 0x0000000000547947 */ /* 0x000fec0003800000 */
.L_x_6:
[C---:B------:R-:W-:Y:S01]  /*0a00*/  IADD3 R11, PT, PT, R27.reuse, -0x1, RZ ;  /* 0xffffffff1b0b7810 */ /* 0x040fe20007ffe0ff */
[----:B------:R-:W-:Y:S01]  /*0a10*/  IMAD R4, R38, R9, RZ ;  /* 0x0000000926047224 */ /* 0x000fe200078e02ff */
[C---:B------:R-:W-:Y:S02]  /*0a20*/  VIMNMX R8, PT, PT, R2.reuse, 0x1, !PT ;  /* 0x0000000102087848 */ /* 0x040fe40007fe0100 */
[----:B------:R-:W-:Y:S01]  /*0a30*/  ISETP.NE.AND P2, PT, R2, R11, PT ;  /* 0x0000000b0200720c */ /* 0x000fe20003f45270 */
[----:B------:R-:W-:-:S12]  /*0a40*/  IMAD R4, R27, R7, R4 ;  /* 0x000000071b047224 */ /* 0x000fd800078e0204 */
[----:B------:R-:W-:Y:S02]  /*0a50*/  @P2 VIMNMX R10, PT, PT, R2, -0x1, !PT ;  /* 0xffffffff020a2848 */ /* 0x000fe40007fe0100 */
[C-C-:B------:R-:W-:Y:S02]  /*0a60*/  @P2 VIADDMNMX R15, R8.reuse, 0xffffffff, R11.reuse, PT ;  /* 0xffffffff080f2846 */ /* 0x140fe4000380010b */
[----:B------:R-:W-:Y:S02]  /*0a70*/  @!P2 VIADDMNMX R13, R8, 0xffffffff, R2, PT ;  /* 0xffffffff080da846 */ /* 0x000fe40003800102 */
[----:B------:R-:W-:Y:S02]  /*0a80*/  @P2 VIADDMNMX R11, R10, 0x1, R11, PT ;  /* 0x000000010a0b2846 */ /* 0x000fe4000380010b */
[C---:B------:R-:W-:Y:S02]  /*0a90*/  @P2 IADD3 R15, PT, PT, R4.reuse, R15, RZ ;  /* 0x0000000f040f2210 */ /* 0x040fe40007ffe0ff */
[----:B------:R-:W-:-:S02]  /*0aa0*/  @!P2 IADD3 R13, PT, PT, R4, R13, RZ ;  /* 0x0000000d040da210 */ /* 0x000fc40007ffe0ff */
[----:B------:R-:W-:Y:S01]  /*0ab0*/  @P2 IADD3 R17, PT, PT, R4, R11, RZ ;  /* 0x0000000b04112210 */ /* 0x000fe20007ffe0ff */
[----:B------:R-:W-:-:S04]  /*0ac0*/  @P2 IMAD.WIDE R10, R15, 0x4, R20 ;  /* 0x000000040f0a2825 */ /* 0x000fc800078e0214 */
[--C-:B------:R-:W-:Y:S02]  /*0ad0*/  @!P2 IMAD.WIDE R14, R13, 0x4, R20.reuse ;  /* 0x000000040d0ea825 */ /* 0x100fe400078e0214 */
[----:B------:R-:W2:Y:S02]  /*0ae0*/  @P2 LDG.E.CONSTANT R11, desc[UR4][R10.64] ;  /* 0x000000040a0b2981 */ /* 0x000ea4000c1e9900 */
[----:B------:R-:W-:Y:S02]  /*0af0*/  @P2 IMAD.WIDE R12, R17, 0x4, R20 ;  /* 0x00000004110c2825 */ /* 0x000fe400078e0214 */
[----:B------:R-:W3:Y:S04]  /*0b00*/  @!P2 LDG.E.CONSTANT R14, desc[UR4][R14.64] ;  /* 0x000000040e0ea981 */ /* 0x000ee8000c1e9900 */
[----:B------:R-:W2:Y:S01]  /*0b10*/  @P2 LDG.E.CONSTANT R12, desc[UR4][R12.64] ;  /* 0x000000040c0c2981 */ /* 0x000ea2000c1e9900 */
[----:B---3--:R-:W-:Y:S01]  /*0b20*/  @!P2 FADD R17, R23, -R14 ;  /* 0x8000000e1711a221 */ /* 0x008fe20000000000 */
[----:B--2---:R-:W-:-:S04]  /*0b30*/  @P2 FADD R4, R12, -R11 ;  /* 0x8000000b0c042221 */ /* 0x004fc80000000000 */
[----:B------:R-:W-:-:S07]  /*0b40*/  @P2 FMUL R17, R4, 0.5 ;  /* 0x3f00000004112820 */ /* 0x000fce0000400000 */
.L_x_7:
[----:B------:R-:W-:Y:S05]  /*0b50*/  BSYNC.RECONVERGENT B0 ;  /* 0x0000000000007941 */ /* 0x000fea0003800200 */
.L_x_5:
[----:B------:R-:W-:Y:S01]  /*0b60*/  ISETP.GE.AND P3, PT, R22, 0x3, PT ;  /* 0x000000031600780c */ /* 0x000fe20003f66270 */
[----:B------:R-:W-:Y:S03]  /*0b70*/  BSSY.RECONVERGENT B0, `(.L_x_8) ;  /* 0x0000040000007945 */ /* 0x000fe60003800200 */
[----:B------:R-:W-:-:S13]  /*0b80*/  ISETP.LE.U32.OR P2, PT, R38, R5, !P3 ;  /* 0x000000052600720c */ /* 0x000fda0005f43470 */
[----:B------:R-:W-:Y:S05]  /*0b90*/  @P2 BRA `(.L_x_9) ;  /* 0x0000000000542947 */ /* 0x000fea0003800000 */
[----:B------:R-:W-:Y:S02]  /*0ba0*/  VIMNMX R11, PT, PT, R25, -0x1, !PT ;  /* 0xffffffff190b7848 */ /* 0x000fe40007fe0100 */
[----:B------:R-:W-:Y:S02]  /*0bb0*/  VIMNMX.U32 R4, PT, PT, R32, R31, PT ;  /* 0x0000001f20047248 */ /* 0x000fe40003fe0000 */
[----:B------:R-:W-:Y:S02]  /*0bc0*/  VIADDMNMX.U32 R8, R11, 0x1, R32, PT ;  /* 0x000000010b087846 */ /* 0x000fe40003800020 */
[----:B------:R-:W-:-:S03]  /*0bd0*/  VIMNMX R11, PT, PT, R25, -0x2, !PT ;  /* 0xfffffffe190b7848 */ /* 0x000fc60007fe0100 */
[C-C-:B------:R-:W-:Y:S02]  /*0be0*/  IMAD R15, R24.reuse, R8, R7.reuse ;  /* 0x00000008180f7224 */ /* 0x140fe400078e0207 */
[C-C-:B------:R-:W-:Y:S01]  /*0bf0*/  IMAD R8, R24.reuse, R4, R7.reuse ;  /* 0x0000000418087224 */ /* 0x140fe200078e0207 */
[----:B------:R-:W-:Y:S01]  /*0c00*/  VIADDMNMX.U32 R4, R11, 0x2, R32, PT ;  /* 0x000000020b047846 */ /* 0x000fe20003800020 */
[C-C-:B------:R-:W-:Y:S02]  /*0c10*/  IMAD R15, R27.reuse, R15, R6.reuse ;  /* 0x0000000f1b0f7224 */ /* 0x140fe400078e0206 */
[----:B------:R-:W-:Y:S02]  /*0c20*/  IMAD R11, R27, R8, R6 ;  /* 0x000000081b0b7224 */ /* 0x000fe400078e0206 */
[----:B------:R-:W-:Y:S02]  /*0c30*/  IMAD R4, R24, R4, R7 ;  /* 0x0000000418047224 */ /* 0x000fe400078e0207 */
[----:B------:R-:W-:-:S04]  /*0c40*/  IMAD.WIDE R14, R15, 0x4, R20 ;  /* 0x000000040f0e7825 */ /* 0x000fc800078e0214 */
[----:B------:R-:W-:Y:S02]  /*0c50*/  IMAD R13, R27, R4, R6 ;  /* 0x000000041b0d7224 */ /* 0x000fe400078e0206 */
[--C-:B------:R-:W-:Y:S01]  /*0c60*/  IMAD.WIDE R10, R11, 0x4, R20.reuse ;  /* 0x000000040b0a7825 */ /* 0x100fe200078e0214 */
[----:B------:R-:W2:Y:S03]  /*0c70*/  LDG.E.CONSTANT R14, desc[UR4][R14.64] ;  /* 0x000000040e0e7981 */ /* 0x000ea6000c1e9900 */
[----:B------:R-:W-:Y:S02]  /*0c80*/  IMAD.WIDE R12, R13, 0x4, R20 ;  /* 0x000000040d0c7825 */ /* 0x000fe400078e0214 */
[----:B------:R-:W3:Y:S04]  /*0c90*/  LDG.E.CONSTANT R10, desc[UR4][R10.64] ;  /* 0x000000040a0a7981 */ /* 0x000ee8000c1e9900 */
[----:B------:R-:W4:Y:S01]  /*0ca0*/  LDG.E.CONSTANT R12, desc[UR4][R12.64] ;  /* 0x000000040c0c7981 */ /* 0x000f22000c1e9900 */
[----:B--2---:R-:W-:-:S04]  /*0cb0*/  FADD R19, R14, R14 ;  /* 0x0000000e0e137221 */ /* 0x004fc80000000000 */
[----:B---3--:R-:W-:-:S04]  /*0cc0*/  FADD R19, R10, -R19 ;  /* 0x800000130a137221 */ /* 0x008fc80000000000 */
[----:B----4-:R-:W-:Y:S01]  /*0cd0*/  FADD R16, R19, R12 ;  /* 0x0000000c13107221 */ /* 0x010fe20000000000 */
[----:B------:R-:W-:Y:S06]  /*0ce0*/  BRA `(.L_x_10) ;  /* 0x0000000000a07947 */ /* 0x000fec0003800000 */
.L_x_9:
[----:B------:R-:W-:-:S04]  /*0cf0*/  ISETP.NE.AND P2, PT, R25, R32, PT ;  /* 0x000000201900720c */ /* 0x000fc80003f45270 */
[----:B------:R-:W-:-:S13]  /*0d00*/  ISETP.LT.OR P2, PT, R22, 0x3, P2 ;  /* 0x000000031600780c */ /* 0x000fda0001741670 */
[----:B------:R-:W-:Y:S05]  /*0d10*/  @P2 BRA `(.L_x_11) ;  /* 0x0000000000502947 */ /* 0x000fea0003800000 */
[----:B------:R-:W-:Y:S01]  /*0d20*/  VIMNMX R4, PT, PT, R25, 0x1, !PT ;  /* 0x0000000119047848 */ /* 0x000fe20007fe0100 */
[----:B------:R-:W-:-:S03]  /*0d30*/  IMAD R11, R24, R25, R7 ;  /* 0x00000019180b7224 */ /* 0x000fc600078e0207 */
[----:B------:R-:W-:Y:S01]  /*0d40*/  VIADDMNMX R15, R4, 0xffffffff, R25, PT ;  /* 0xffffffff040f7846 */ /* 0x000fe20003800119 */
[----:B------:R-:W-:Y:S01]  /*0d50*/  IMAD R11, R27, R11, R6 ;  /* 0x0000000b1b0b7224 */ /* 0x000fe200078e0206 */
[----:B------:R-:W-:-:S03]  /*0d60*/  VIMNMX R4, PT, PT, R25, 0x2, !PT ;  /* 0x0000000219047848 */ /* 0x000fc60007fe0100 */
[----:B------:R-:W-:Y:S01]  /*0d70*/  IMAD R15, R24, R15, R7 ;  /* 0x0000000f180f7224 */ /* 0x000fe200078e0207 */
[----:B------:R-:W-:Y:S01]  /*0d80*/  VIADDMNMX R4, R4, 0xfffffffe, R25, PT ;  /* 0xfffffffe04047846 */ /* 0x000fe20003800119 */
[----:B------:R-:W-:-:S04]  /*0d90*/  IMAD.WIDE R10, R11, 0x4, R20 ;  /* 0x000000040b0a7825 */ /* 0x000fc800078e0214 */
[----:B------:R-:W-:Y:S02]  /*0da0*/  IMAD R15, R27, R15, R6 ;  /* 0x0000000f1b0f7224 */ /* 0x000fe400078e0206 */
[----:B------:R-:W-:Y:S01]  /*0db0*/  IMAD R4, R24, R4, R7 ;  /* 0x0000000418047224 */ /* 0x000fe200078e0207 */
[----:B------:R-:W2:Y:S01]  /*0dc0*/  LDG.E.CONSTANT R10, desc[UR4][R10.64] ;  /* 0x000000040a0a7981 */ /* 0x000ea2000c1e9900 */
[----:B------:R-:W-:-:S04]  /*0dd0*/  IMAD.WIDE R14, R15, 0x4, R20 ;  /* 0x000000040f0e7825 */ /* 0x000fc800078e0214 */
[----:B------:R-:W-:Y:S02]  /*0de0*/  IMAD R13, R27, R4, R6 ;  /* 0x000000041b0d7224 */ /* 0x000fe400078e0206 */
[----:B------:R-:W3:Y:S02]  /*0df0*/  LDG.E.CONSTANT R14, desc[UR4][R14.64] ;  /* 0x000000040e0e7981 */ /* 0x000ee4000c1e9900 */
[----:B------:R-:W-:-:S06]  /*0e00*/  IMAD.WIDE R12, R13, 0x4, R20 ;  /* 0x000000040d0c7825 */ /* 0x000fcc00078e0214 */
[----:B------:R-:W4:Y:S01]  /*0e10*/  LDG.E.CONSTANT R12, desc[UR4][R12.64] ;  /* 0x000000040c0c7981 */ /* 0x000f22000c1e9900 */
[----:B---3--:R-:W-:-:S04]  /*0e20*/  FADD R19, R14, R14 ;  /* 0x0000000e0e137221 */ /* 0x008fc80000000000 */
[----:B--2---:R-:W-:-:S04]  /*0e30*/  FADD R19, R10, -R19 ;  /* 0x800000130a137221 */ /* 0x004fc80000000000 */
[----:B----4-:R-:W-:Y:S01]  /*0e40*/  FADD R16, R19, R12 ;  /* 0x0000000c13107221 */ /* 0x010fe20000000000 */
[----:B------:R-:W-:Y:S06]  /*0e50*/  BRA `(.L_x_10) ;  /* 0x0000000000447947 */ /* 0x000fec0003800000 */
.L_x_11:
[----:B------:R-:W-:Y:S01]  /*0e60*/  HFMA2 R16, -RZ, RZ, 0, 0 ;  /* 0x00000000ff107431 */ /* 0x000fe200000001ff */
[----:B------:R-:W-:Y:S06]  /*0e70*/  @!P3 BRA `(.L_x_10) ;  /* 0x00000000003cb947 */ /* 0x000fec0003800000 */
[C---:B------:R-:W-:Y:S02]  /*0e80*/  VIMNMX R11, PT, PT, R25.reuse, -0x1, !PT ;  /* 0xffffffff190b7848 */ /* 0x040fe40007fe0100 */
[----:B------:R-:W-:Y:S02]  /*0e90*/  VIMNMX R13, PT, PT, R25, 0x1, !PT ;  /* 0x00000001190d7848 */ /* 0x000fe40007fe0100 */
[--C-:B------:R-:W-:Y:S02]  /*0ea0*/  VIADDMNMX.U32 R11, R11, 0x1, R32.reuse, PT ;  /* 0x000000010b0b7846 */ /* 0x100fe40003800020 */
[----:B------:R-:W-:-:S03]  /*0eb0*/  VIADDMNMX.U32 R4, R13, 0xffffffff, R32, PT ;  /* 0xffffffff0d047846 */ /* 0x000fc60003800020 */
[C-C-:B------:R-:W-:Y:S02]  /*0ec0*/  IMAD R11, R24.reuse, R11, R7.reuse ;  /* 0x0000000b180b7224 */ /* 0x140fe400078e0207 */
[----:B------:R-:W-:Y:S02]  /*0ed0*/  IMAD R4, R24, R4, R7 ;  /* 0x0000000418047224 */ /* 0x000fe400078e0207 */
[C-C-:B------:R-:W-:Y:S02]  /*0ee0*/  IMAD R13, R27.reuse, R11, R6.reuse ;  /* 0x0000000b1b0d7224 */ /* 0x140fe400078e0206 */
[----:B------:R-:W-:Y:S02]  /*0ef0*/  IMAD R11, R27, R4, R6 ;  /* 0x000000041b0b7224 */ /* 0x000fe400078e0206 */
[----:B------:R-:W-:-:S04]  /*0f00*/  IMAD.WIDE R12, R13, 0x4, R20 ;  /* 0x000000040d0c7825 */ /* 0x000fc800078e0214 */
[----:B------:R-:W-:Y:S02]  /*0f10*/  IMAD.WIDE R10, R11, 0x4, R20 ;  /* 0x000000040b0a7825 */ /* 0x000fe400078e0214 */
[----:B------:R-:W2:Y:S04]  /*0f20*/  LDG.E.CONSTANT R13, desc[UR4][R12.64] ;  /* 0x000000040c0d7981 */ /* 0x000ea8000c1e9900 */
[----:B------:R-:W3:Y:S01]  /*0f30*/  LDG.E.CONSTANT R11, desc[UR4][R10.64] ;  /* 0x000000040a0b7981 */ /* 0x000ee2000c1e9900 */
[----:B------:R-:W-:-:S04]  /*0f40*/  FADD R4, R23, R23 ;  /* 0x0000001717047221 */ /* 0x000fc80000000000 */
[----:B--2---:R-:W-:-:S04]  /*0f50*/  FADD R4, R13, -R4 ;  /* 0x800000040d047221 */ /* 0x004fc80000000000 */
[----:B---3--:R-:W-:-:S07]  /*0f60*/  FADD R16, R4, R11 ;  /* 0x0000000b04107221 */ /* 0x008fce0000000000 */
.L_x_10:
[----:B------:R-:W-:Y:S05]  /*0f70*/  BSYNC.RECONVERGENT B0 ;  /* 0x0000000000007941 */ /* 0x000fea0003800200 */
.L_x_8:
[----:B------:R-:W-:Y:S01]  /*0f80*/  ISETP.LT.OR P1, PT, R24, 0x3, P1 ;  /* 0x000000031800780c */ /* 0x000fe20000f21670 */
[----:B------:R-:W-:-:S12]  /*0f90*/  BSSY.RECONVERGENT B0, `(.L_x_12) ;  /* 0x0000036000007945 */ /* 0x000fd80003800200 */
[----:B------:R-:W-:Y:S05]  /*0fa0*/  @P1 BRA `(.L_x_13) ;  /* 0x00000000002c1947 */ /* 0x000fea0003800000 */
[----:B------:R-:W-:-:S04]  /*0fb0*/  IMAD R11, R38, R9, R6 ;  /* 0x00000009260b7224 */ /* 0x000fc800078e0206 */
[----:B------:R-:W-:-:S04]  /*0fc0*/  IMAD.WIDE R10, R11, 0x4, R20 ;  /* 0x000000040b0a7825 */ /* 0x000fc800078e0214 */
[C---:B------:R-:W-:Y:S02]  /*0fd0*/  IMAD.WIDE R28, R27.reuse, 0x4, R10 ;  /* 0x000000041b1c7825 */ /* 0x040fe400078e020a */
[----:B------:R-:W2:Y:S04]  /*0fe0*/  LDG.E.CONSTANT R10, desc[UR4][R10.64] ;  /* 0x000000040a0a7981 */ /* 0x000ea8000c1e9900 */
[----:B------:R-:W3:Y:S01]  /*0ff0*/  LDG.E.CONSTANT R4, desc[UR4][R28.64] ;  /* 0x000000041c047981 */ /* 0x000ee2000c1e9900 */
[----:B------:R-:W-:-:S06]  /*1000*/  IMAD.WIDE R12, R27, 0x4, R28 ;  /* 0x000000041b0c7825 */ /* 0x000fcc00078e021c */
[----:B------:R-:W4:Y:S01]  /*1010*/  LDG.E.CONSTANT R12, desc[UR4][R12.64] ;  /* 0x000000040c0c7981 */ /* 0x000f22000c1e9900 */
[----:B---3--:R-:W-:-:S04]  /*1020*/  FADD R15, R4, R4 ;  /* 0x00000004040f7221 */ /* 0x008fc80000000000 */
[----:B--2---:R-:W-:-:S04]  /*1030*/  FADD R15, R10, -R15 ;  /* 0x8000000f0a0f7221 */ /* 0x004fc80000000000 */
[----:B----4-:R-:W-:Y:S01]  /*1040*/  FADD R15, R15, R12 ;  /* 0x0000000c0f0f7221 */ /* 0x010fe20000000000 */
[----:B------:R-:W-:Y:S06]  /*1050*/  BRA `(.L_x_14) ;  /* 0x0000000000a47947 */ /* 0x000fec0003800000 */
.L_x_13:
[----:B------:R-:W-:-:S04]  /*1060*/  IADD3 R11, PT, PT, R24, -0x1, RZ ;  /* 0xffffffff180b7810 */ /* 0x000fc80007ffe0ff */
[----:B------:R-:W-:-:S04]  /*1070*/  ISETP.NE.AND P1, PT, R52, R11, PT ;  /* 0x0000000b3400720c */ /* 0x000fc80003f25270 */
[----:B------:R-:W-:-:S13]  /*1080*/  ISETP.LT.OR P1, PT, R24, 0x3, P1 ;  /* 0x000000031800780c */ /* 0x000fda0000f21670 */
[----:B------:R-:W-:Y:S05]  /*1090*/  @P1 BRA `(.L_x_15) ;  /* 0x0000000000501947 */ /* 0x000fea0003800000 */
[----:B------:R-:W-:Y:S01]  /*10a0*/  IMAD R11, R38, R9, RZ ;  /* 0x00000009260b7224 */ /* 0x000fe200078e02ff */
[C---:B------:R-:W-:Y:S02]  /*10b0*/  VIMNMX R13, PT, PT, R52.reuse, 0x1, !PT ;  /* 0x00000001340d7848 */ /* 0x040fe40007fe0100 */
[----:B------:R-:W-:Y:S02]  /*10c0*/  VIMNMX R15, PT, PT, R52, 0x2, !PT ;  /* 0x00000002340f7848 */ /* 0x000fe40007fe0100 */
[--C-:B------:R-:W-:Y:S02]  /*10d0*/  VIADDMNMX R13, R13, 0xffffffff, R52.reuse, PT ;  /* 0xffffffff0d0d7846 */ /* 0x100fe40003800134 */
[----:B------:R-:W-:Y:S01]  /*10e0*/  IADD3 R4, PT, PT, R6, R11, RZ ;  /* 0x0000000b06047210 */ /* 0x000fe20007ffe0ff */
[----:B------:R-:W-:Y:S01]  /*10f0*/  IMAD R11, R27, R52, R11 ;  /* 0x000000341b0b7224 */ /* 0x000fe200078e020b */
[----:B------:R-:W-:-:S03]  /*1100*/  VIADDMNMX R15, R15, 0xfffffffe, R52, PT ;  /* 0xfffffffe0f0f7846 */ /* 0x000fc60003800134 */
[C-C-:B------:R-:W-:Y:S01]  /*1110*/  IMAD R13, R27.reuse, R13, R4.reuse ;  /* 0x0000000d1b0d7224 */ /* 0x140fe200078e0204 */
[----:B------:R-:W-:Y:S01]  /*1120*/  IADD3 R11, PT, PT, R6, R11, RZ ;  /* 0x0000000b060b7210 */ /* 0x000fe20007ffe0ff */
[----:B------:R-:W-:Y:S02]  /*1130*/  IMAD R15, R27, R15, R4 ;  /* 0x0000000f1b0f7224 */ /* 0x000fe400078e0204 */
[----:B------:R-:W-:-:S04]  /*1140*/  IMAD.WIDE R12, R13, 0x4, R20 ;  /* 0x000000040d0c7825 */ /* 0x000fc800078e0214 */
[--C-:B------:R-:W-:Y:S02]  /*1150*/  IMAD.WIDE R10, R11, 0x4, R20.reuse ;  /* 0x000000040b0a7825 */ /* 0x100fe400078e0214 */
[----:B------:R-:W2:Y:S02]  /*1160*/  LDG.E.CONSTANT R12, desc[UR4][R12.64] ;  /* 0x000000040c0c7981 */ /* 0x000ea4000c1e9900 */
[----:B------:R-:W-:Y:S02]  /*1170*/  IMAD.WIDE R28, R15, 0x4, R20 ;  /* 0x000000040f1c7825 */ /* 0x000fe400078e0214 */
[----:B------:R-:W3:Y:S04]  /*1180*/  LDG.E.CONSTANT R10, desc[UR4][R10.64] ;  /* 0x000000040a0a7981 */ /* 0x000ee8000c1e9900 */
[----:B------:R-:W4:Y:S01]  /*1190*/  LDG.E.CONSTANT R28, desc[UR4][R28.64] ;  /* 0x000000041c1c7981 */ /* 0x000f22000c1e9900 */
[----:B--2---:R-:W-:-:S04]  /*11a0*/  FADD R15, R12, R12 ;  /* 0x0000000c0c0f7221 */ /* 0x004fc80000000000 */
[----:B---3--:R-:W-:-:S04]  /*11b0*/  FADD R15, R10, -R15 ;  /* 0x8000000f0a0f7221 */ /* 0x008fc80000000000 */
[----:B----4-:R-:W-:Y:S01]  /*11c0*/  FADD R15, R15, R28 ;  /* 0x0000001c0f0f7221 */ /* 0x010fe20000000000 */
[----:B------:R-:W-:Y:S06]  /*11d0*/  BRA `(.L_x_14) ;  /* 0x0000000000447947 */ /* 0x000fec0003800000 */
.L_x_15:
[----:B------:R-:W-:Y:S02]  /*11e0*/  ISETP.GE.AND P1, PT, R24, 0x3, PT ;  /* 0x000000031800780c */ /* 0x000fe40003f26270 */
[----:B------:R-:W-:-:S11]  /*11f0*/  MOV R15, RZ ;  /* 0x000000ff000f7202 */ /* 0x000fd60000000f00 */
[----:B------:R-:W-:Y:S05]  /*1200*/  @!P1 BRA `(.L_x_14) ;  /* 0x0000000000389947 */ /* 0x000fea0003800000 */
[----:B------:R-:W-:Y:S01]  /*1210*/  VIMNMX R4, PT, PT, R52, -0x1, !PT ;  /* 0xffffffff34047848 */ /* 0x000fe20007fe0100 */
[----:B------:R-:W-:Y:S01]  /*1220*/  IMAD R10, R38, R9, R6 ;  /* 0x00000009260a7224 */ /* 0x000fe200078e0206 */
[----:B------:R-:W-:Y:S02]  /*1230*/  VIMNMX R8, PT, PT, R52, 0x1, !PT ;  /* 0x0000000134087848 */ /* 0x000fe40007fe0100 */
[--C-:B------:R-:W-:Y:S02]  /*1240*/  VIADDMNMX.U32 R4, R4, 0x1, R11.reuse, PT ;  /* 0x0000000104047846 */ /* 0x100fe4000380000b */
[----:B------:R-:W-:-:S03]  /*1250*/  VIADDMNMX.U32 R8, R8, 0xffffffff, R11, PT ;  /* 0xffffffff08087846 */ /* 0x000fc6000380000b */
[C-C-:B------:R-:W-:Y:S02]  /*1260*/  IMAD R13, R27.reuse, R4, R10.reuse ;  /* 0x000000041b0d7224 */ /* 0x140fe400078e020a */
[----:B------:R-:W-:Y:S02]  /*1270*/  IMAD R11, R27, R8, R10 ;  /* 0x000000081b0b7224 */ /* 0x000fe400078e020a */
[----:B------:R-:W-:-:S04]  /*1280*/  IMAD.WIDE R12, R13, 0x4, R20 ;  /* 0x000000040d0c7825 */ /* 0x000fc800078e0214 */
[----:B------:R-:W-:Y:S02]  /*1290*/  IMAD.WIDE R10, R11, 0x4, R20 ;  /* 0x000000040b0a7825 */ /* 0x000fe400078e0214 */
[----:B------:R-:W2:Y:S04]  /*12a0*/  LDG.E.CONSTANT R12, desc[UR4][R12.64] ;  /* 0x000000040c0c7981 */ /* 0x000ea8000c1e9900 */
[----:B------:R-:W3:Y:S01]  /*12b0*/  LDG.E.CONSTANT R10, desc[UR4][R10.64] ;  /* 0x000000040a0a7981 */ /* 0x000ee2000c1e9900 */
[----:B------:R-:W-:-:S04]  /*12c0*/  FADD R15, R23, R23 ;  /* 0x00000017170f7221 */ /* 0x000fc80000000000 */
[----:B--2---:R-:W-:-:S04]  /*12d0*/  FADD R15, -R15, R12 ;  /* 0x0000000c0f0f7221 */ /* 0x004fc80000000100 */
[----:B---3--:R-:W-:-:S07]  /*12e0*/  FADD R15, R15, R10 ;  /* 0x0000000a0f0f7221 */ /* 0x008fce0000000000 */
.L_x_14:
[----:B------:R-:W-:Y:S05]  /*12f0*/  BSYNC.RECONVERGENT B0 ;  /* 0x0000000000007941 */ /* 0x000fea0003800200 */
.L_x_12:
[----:B------:R-:W-:Y:S01]  /*1300*/  ISETP.LT.OR P0, PT, R27, 0x3, P0 ;  /* 0x000000031b00780c */ /* 0x000fe20000701670 */
[----:B------:R-:W-:-:S12]  /*1310*/  BSSY.RECONVERGENT B0, `(.L_x_16) ;  /* 0x0000035000007945 */ /* 0x000fd80003800200 */
[----:B------:R-:W-:Y:S05]  /*1320*/  @P0 BRA `(.L_x_17) ;  /* 0x0000000000280947 */ /* 0x000fea0003800000 */
[----:B------:R-:W-:-:S04]  /*1330*/  IMAD R4, R38, R9, RZ ;  /* 0x0000000926047224 */ /* 0x000fc800078e02ff */
[----:B------:R-:W-:-:S04]  /*1340*/  IMAD R9, R27, R7, R4 ;  /* 0x000000071b097224 */ /* 0x000fc800078e0204 */
[----:B------:R-:W-:-:S05]  /*1350*/  IMAD.WIDE R8, R9, 0x4, R20 ;  /* 0x0000000409087825 */ /* 0x000fca00078e0214 */
[----:B------:R-:W2:Y:S04]  /*1360*/  LDG.E.CONSTANT R7, desc[UR4][R8.64+0x4] ;  /* 0x0000040408077981 */ /* 0x000ea8000c1e9900 */
[----:B------:R-:W3:Y:S04]  /*1370*/  LDG.E.CONSTANT R4, desc[UR4][R8.64] ;  /* 0x0000000408047981 */ /* 0x000ee8000c1e9900 */
[----:B------:R-:W4:Y:S01]  /*1380*/  LDG.E.CONSTANT R11, desc[UR4][R8.64+0x8] ;  /* 0x00000804080b7981 */ /* 0x000f22000c1e9900 */
[----:B--2---:R-:W-:-:S04]  /*1390*/  FADD R7, R7, R7 ;  /* 0x0000000707077221 */ /* 0x004fc80000000000 */
[----:B---3--:R-:W-:-:S04]  /*13a0*/  FADD R4, R4, -R7 ;  /* 0x8000000704047221 */ /* 0x008fc80000000000 */
[----:B----4-:R-:W-:Y:S01]  /*13b0*/  FADD R14, R4, R11 ;  /* 0x0000000b040e7221 */ /* 0x010fe20000000000 */
[----:B------:R-:W-:Y:S06]  /*13c0*/  BRA `(.L_x_18) ;  /* 0x0000000000a47947 */ /* 0x000fec0003800000 */
.L_x_17:
[----:B------:R-:W-:-:S04]  /*13d0*/  IADD3 R11, PT, PT, R27, -0x1, RZ ;  /* 0xffffffff1b0b7810 */ /* 0x000fc80007ffe0ff */
[----:B------:R-:W-:-:S04]  /*13e0*/  ISETP.NE.AND P0, PT, R2, R11, PT ;  /* 0x0000000b0200720c */ /* 0x000fc80003f05270 */
[----:B------:R-:W-:-:S13]  /*13f0*/  ISETP.LT.OR P0, PT, R27, 0x3, P0 ;  /* 0x000000031b00780c */ /* 0x000fda0000701670 */
[----:B------:R-:W-:Y:S05]  /*1400*/  @P0 BRA `(.L_x_19) ;  /* 0x00000000004c0947 */ /* 0x000fea0003800000 */
[----:B------:R-:W-:Y:S01]  /*1410*/  IMAD R4, R38, R9, RZ ;  /* 0x0000000926047224 */ /* 0x000fe200078e02ff */
[----:B------:R-:W-:-:S03]  /*1420*/  VIMNMX R9, PT, PT, R2, 0x1, !PT ;  /* 0x0000000102097848 */ /* 0x000fc60007fe0100 */
[----:B------:R-:W-:Y:S01]  /*1430*/  IMAD R4, R27, R7, R4 ;  /* 0x000000071b047224 */ /* 0x000fe200078e0204 */
[--C-:B------:R-:W-:Y:S02]  /*1440*/  VIADDMNMX R9, R9, 0xffffffff, R2.reuse, PT ;  /* 0xffffffff09097846 */ /* 0x100fe40003800102 */
[----:B------:R-:W-:Y:S02]  /*1450*/  VIMNMX R7, PT, PT, R2, 0x2, !PT ;  /* 0x0000000202077848 */ /* 0x000fe40007fe0100 */
[----:B------:R-:W-:Y:S02]  /*1460*/  IADD3 R9, PT, PT, R4, R9, RZ ;  /* 0x0000000904097210 */ /* 0x000fe40007ffe0ff */
[----:B------:R-:W-:Y:S02]  /*1470*/  VIADDMNMX R7, R7, 0xfffffffe, R2, PT ;  /* 0xfffffffe07077846 */ /* 0x000fe40003800102 */
[----:B------:R-:W-:Y:S01]  /*1480*/  IADD3 R11, PT, PT, R2, R4, RZ ;  /* 0x00000004020b7210 */ /* 0x000fe20007ffe0ff */
[----:B------:R-:W-:Y:S01]  /*1490*/  IMAD.WIDE R8, R9, 0x4, R20 ;  /* 0x0000000409087825 */ /* 0x000fe200078e0214 */
[----:B------:R-:W-:-:S03]  /*14a0*/  IADD3 R7, PT, PT, R4, R7, RZ ;  /* 0x0000000704077210 */ /* 0x000fc60007ffe0ff */
        /* <DEDUP_REMOVED lines=9> */
.L_x_19:
[----:B------:R-:W-:Y:S01]  /*1540*/  ISETP.GE.AND P0, PT, R27, 0x3, PT ;  /* 0x000000031b00780c */ /* 0x000fe20003f06270 */
[----:B------:R-:W-:-:S12]  /*1550*/  HFMA2 R14, -RZ, RZ, 0, 0 ;  /* 0x00000000ff0e7431 */ /* 0x000fd800000001ff */
[----:B------:R-:W-:Y:S05]  /*1560*/  @!P0 BRA `(.L_x_18) ;  /* 0x00000000003c8947 */ /* 0x000fea0003800000 */
[----:B------:R-:W-:Y:S01]  /*1570*/  IMAD R4, R38, R9, RZ ;  /* 0x0000000926047224 */ /* 0x000fe200078e02ff */
[C---:B------:R-:W-:Y:S02]  /*1580*/  VIMNMX R10, PT, PT, R2.reuse, -0x1, !PT ;  /* 0xffffffff020a7848 */ /* 0x040fe40007fe0100 */
[----:B------:R-:W-:Y:S01]  /*1590*/  VIMNMX R12, PT, PT, R2, 0x1, !PT ;  /* 0x00000001020c7848 */ /* 0x000fe20007fe0100 */
[----:B------:R-:W-:Y:S01]  /*15a0*/  IMAD R8, R27, R7, R4 ;  /* 0x000000071b087224 */ /* 0x000fe200078e0204 */
[--C-:B------:R-:W-:Y:S02]  /*15b0*/  VIADDMNMX.U32 R4, R10, 0x1, R11.reuse, PT ;  /* 0x000000010a047846 */ /* 0x100fe4000380000b */
[----:B------:R-:W-:Y:S02]  /*15c0*/  VIADDMNMX.U32 R7, R12, 0xffffffff, R11, PT ;  /* 0xffffffff0c077846 */ /* 0x000fe4000380000b */
[C---:B------:R-:W-:Y:S02]  /*15d0*/  IADD3 R9, PT, PT, R8.reuse, R4, RZ ;  /* 0x0000000408097210 */ /* 0x040fe40007ffe0ff */
[----:B------:R-:W-:-:S03]  /*15e0*/  IADD3 R7, PT, PT, R8, R7, RZ ;  /* 0x0000000708077210 */ /* 0x000fc60007ffe0ff */
[----:B------:R-:W-:-:S04]  /*15f0*/  IMAD.WIDE R8, R9, 0x4, R20 ;  /* 0x0000000409087825 */ /* 0x000fc800078e0214 */
[----:B------:R-:W-:Y:S02]  /*1600*/  IMAD.WIDE R10, R7, 0x4, R20 ;  /* 0x00000004070a7825 */ /* 0x000fe400078e0214 */
[----:B------:R-:W2:Y:S04]  /*1610*/  LDG.E.CONSTANT R8, desc[UR4][R8.64] ;  /* 0x0000000408087981 */ /* 0x000ea8000c1e9900 */
[----:B------:R-:W3:Y:S01]  /*1620*/  LDG.E.CONSTANT R11, desc[UR4][R10.64] ;  /* 0x000000040a0b7981 */ /* 0x000ee2000c1e9900 */
[----:B------:R-:W-:-:S04]  /*1630*/  FADD R7, R23, R23 ;  /* 0x0000001717077221 */ /* 0x000fc80000000000 */
[----:B--2---:R-:W-:-:S04]  /*1640*/  FADD R14, -R7, R8 ;  /* 0x00000008070e7221 */ /* 0x004fc80000000100 */
[----:B---3--:R-:W-:-:S07]  /*1650*/  FADD R14, R14, R11 ;  /* 0x0000000b0e0e7221 */ /* 0x008fce0000000000 */
.L_x_18:
[----:B------:R-:W-:Y:S05]  /*1660*/  BSYNC.RECONVERGENT B0 ;  /* 0x0000000000007941 */ /* 0x000fea0003800200 */
.L_x_16:
[----:B------:R-:W-:Y:S01]  /*1670*/  ISETP.NE.AND P0, PT, R25, R32, PT ;  /* 0x000000201900720c */ /* 0x000fe20003f05270 */
[----:B------:R-:W-:Y:S01]  /*1680*/  BSSY.RECONVERGENT B0, `(.L_x_20) ;  /* 0x0000052000007945 */ /* 0x000fe20003800200 */
[----:B------:R-:W-:Y:S02]  /*1690*/  IADD3 R29, PT, PT, R24, -0x1, RZ ;  /* 0xffffffff181d7810 */ /* 0x000fe40007ffe0ff */
[----:B------:R-:W-:Y:S02]  /*16a0*/  ISETP.GT.U32.OR P0, PT, R38, R5, !P0 ;  /* 0x000000052600720c */ /* 0x000fe40004704470 */
[C---:B------:R-:W-:Y:S02]  /*16b0*/  ISETP.NE.AND P2, PT, R52.reuse, R29, PT ;  /* 0x0000001d3400720c */ /* 0x040fe40003f45270 */
[----:B------:R-:W-:-:S13]  /*16c0*/  ISETP.NE.AND P1, PT, R52, RZ, !P0 ;  /* 0x000000ff3400720c */ /* 0x000fda0004725270 */
[----:B------:R-:W-:Y:S05]  /*16d0*/  @P1 BRA P2, `(.L_x_21) ;  /* 0x0000000000c81947 */ /* 0x000fea0001000000 */
[----:B------:R-:W-:Y:S02]  /*16e0*/  ISETP.NE.AND P3, PT, R25, R32, PT ;  /* 0x000000201900720c */ /* 0x000fe40003f65270 */
[C---:B------:R-:W-:Y:S02]  /*16f0*/  VIMNMX R4, PT, PT, R52.reuse, -0x1, !PT ;  /* 0xffffffff34047848 */ /* 0x040fe40007fe0100 */
[----:B------:R-:W-:Y:S02]  /*1700*/  VIMNMX R46, PT, PT, R52, 0x1, !PT ;  /* 0x00000001342e7848 */ /* 0x000fe40007fe0100 */
[--C-:B------:R-:W-:Y:S02]  /*1710*/  VIADDMNMX R26, R4, 0x1, R29.reuse, PT ;  /* 0x00000001041a7846 */ /* 0x100fe4000380011d */
[----:B------:R-:W-:-:S05]  /*1720*/  VIADDMNMX R28, R46, 0xffffffff, R29, PT ;  /* 0xffffffff2e1c7846 */ /* 0x000fca000380011d */
[C---:B------:R-:W-:Y:S01]  /*1730*/  @!P3 IADD3 R7, PT, PT, R25.reuse, -0x1, RZ ;  /* 0xffffffff1907b810 */ /* 0x040fe20007ffe0ff */
[-C--:B------:R-:W-:Y:S01]  /*1740*/  @!P3 IMAD R4, R38, R25.reuse, R6 ;  /* 0x000000192604b224 */ /* 0x080fe200078e0206 */
[----:B------:R-:W-:Y:S02]  /*1750*/  @!P3 VIMNMX R10, PT, PT, R25, 0x1, !PT ;  /* 0x00000001190ab848 */ /* 0x000fe40007fe0100 */
[-C--:B------:R-:W-:Y:S01]  /*1760*/  @P3 MOV R7, R25.reuse ;  /* 0x0000001900073202 */ /* 0x080fe20000000f00 */
[----:B------:R-:W-:Y:S01]  /*1770*/  @!P3 IMAD R5, R27, R26, R4 ;  /* 0x0000001a1b05b224 */ /* 0x000fe200078e0204 */
[----:B------:R-:W-:Y:S02]  /*1780*/  @!P3 MOV R8, R25 ;  /* 0x000000190008b202 */ /* 0x000fe40000000f00 */
[----:B------:R-:W-:Y:S01]  /*1790*/  @!P3 VIADDMNMX R11, R10, 0xffffffff, R25, PT ;  /* 0xffffffff0a0bb846 */ /* 0x000fe20003800119 */
[----:B------:R-:W-:Y:S01]  /*17a0*/  @!P3 IMAD.WIDE R4, R5, 0x4, R20 ;  /* 0x000000040504b825 */ /* 0x000fe200078e0214 */
[----:B------:R-:W-:-:S02]  /*17b0*/  @P3 MOV R8, R32 ;  /* 0x0000002000083202 */ /* 0x000fc40000000f00 */
[----:B------:R-:W-:Y:S02]  /*17c0*/  VIMNMX R7, PT, PT, RZ, R7, !PT ;  /* 0x00000007ff077248 */ /* 0x000fe40007fe0100 */
[----:B------:R-:W-:Y:S01]  /*17d0*/  @P3 VIMNMX R13, PT, PT, R25, -0x1, !PT ;  /* 0xffffffff190d3848 */ /* 0x000fe20007fe0100 */
[----:B------:R0:W2:Y:S01]  /*17e0*/  @!P3 LDG.E.CONSTANT R12, desc[UR4][R4.64] ;  /* 0x00000004040cb981 */ /* 0x0000a2000c1e9900 */
[----:B------:R-:W-:Y:S01]  /*17f0*/  VIMNMX R8, PT, PT, R7, R8, PT ;  /* 0x0000000807087248 */ /* 0x000fe20003fe0100 */
[----:B------:R-:W-:Y:S01]  /*1800*/  @!P3 IMAD R7, R38, R11, R6 ;  /* 0x0000000b2607b224 */ /* 0x000fe200078e0206 */
[----:B------:R-:W-:Y:S02]  /*1810*/  @!P3 MOV R9, R25 ;  /* 0x000000190009b202 */ /* 0x000fe40000000f00 */
[----:B------:R-:W-:Y:S02]  /*1820*/  @P3 VIMNMX R11, PT, PT, R32, R31, PT ;  /* 0x0000001f200b3248 */ /* 0x000fe40003fe0100 */
[----:B------:R-:W-:Y:S01]  /*1830*/  @P3 VIADDMNMX R9, R13, 0x1, R32, PT ;  /* 0x000000010d093846 */ /* 0x000fe20003800120 */
[----:B------:R-:W-:-:S02]  /*1840*/  IMAD R13, R27, R28, R6 ;  /* 0x0000001c1b0d7224 */ /* 0x000fc400078e0206 */
[C-C-:B------:R-:W-:Y:S02]  /*1850*/  @P3 IMAD R11, R38.reuse, R11, R6.reuse ;  /* 0x0000000b260b3224 */ /* 0x140fe400078e0206 */
[CC--:B------:R-:W-:Y:S02]  /*1860*/  @P3 IMAD R6, R38.reuse, R9.reuse, R6 ;  /* 0x0000000926063224 */ /* 0x0c0fe400078e0206 */
[C---:B------:R-:W-:Y:S02]  /*1870*/  IMAD R19, R38.reuse, R9, R13 ;  /* 0x0000000926137224 */ /* 0x040fe400078e020d */
[CC--:B------:R-:W-:Y:S02]  /*1880*/  @!P3 IMAD R7, R27.reuse, R26.reuse, R7 ;  /* 0x0000001a1b07b224 */ /* 0x0c0fe400078e0207 */
[----:B------:R-:W-:Y:S02]  /*1890*/  @P3 IMAD R9, R27, R26, R11 ;  /* 0x0000001a1b093224 */ /* 0x000fe400078e020b */
[----:B------:R-:W-:-:S02]  /*18a0*/  IMAD R13, R38, R8, R13 ;  /* 0x00000008260d7224 */ /* 0x000fc400078e020d */
[----:B------:R-:W-:Y:S02]  /*18b0*/  @P3 IMAD R11, R27, R26, R6 ;  /* 0x0000001a1b0b3224 */ /* 0x000fe400078e0206 */
[----:B------:R-:W-:-:S04]  /*18c0*/  @!P3 IMAD.WIDE R34, R7, 0x4, R20 ;  /* 0x000000040722b825 */ /* 0x000fc800078e0214 */
[--C-:B------:R-:W-:Y:S02]  /*18d0*/  IMAD.WIDE R6, R19, 0x4, R20.reuse ;  /* 0x0000000413067825 */ /* 0x100fe400078e0214 */
[----:B------:R-:W2:Y:S02]  /*18e0*/  @!P3 LDG.E.CONSTANT R35, desc[UR4][R34.64] ;  /* 0x000000042223b981 */ /* 0x000ea4000c1e9900 */
[--C-:B0-----:R-:W-:Y:S02]  /*18f0*/  IMAD.WIDE R4, R13, 0x4, R20.reuse ;  /* 0x000000040d047825 */ /* 0x101fe400078e0214 */
[----:B------:R-:W3:Y:S02]  /*1900*/  LDG.E.CONSTANT R6, desc[UR4][R6.64] ;  /* 0x0000000406067981 */ /* 0x000ee4000c1e9900 */
[--C-:B------:R-:W-:Y:S02]  /*1910*/  @P3 IMAD.WIDE R8, R9, 0x4, R20.reuse ;  /* 0x0000000409083825 */ /* 0x100fe400078e0214 */
[----:B------:R-:W3:Y:S02]  /*1920*/  LDG.E.CONSTANT R5, desc[UR4][R4.64] ;  /* 0x0000000404057981 */ /* 0x000ee4000c1e9900 */
[----:B------:R-:W-:-:S02]  /*1930*/  @P3 IMAD.WIDE R10, R11, 0x4, R20 ;  /* 0x000000040b0a3825 */ /* 0x000fc400078e0214 */
[----:B------:R-:W4:Y:S04]  /*1940*/  @P3 LDG.E.CONSTANT R9, desc[UR4][R8.64] ;  /* 0x0000000408093981 */ /* 0x000f28000c1e9900 */
[----:B------:R-:W4:Y:S01]  /*1950*/  @P3 LDG.E.CONSTANT R10, desc[UR4][R10.64] ;  /* 0x000000040a0a3981 */ /* 0x000f22000c1e9900 */
[----:B------:R-:W-:-:S04]  /*1960*/  ISETP.NE.AND P2, PT, R52, R29, PT ;  /* 0x0000001d3400720c */ /* 0x000fc80003f45270 */
[----:B------:R-:W-:Y:S01]  /*1970*/  ISETP.EQ.OR P1, PT, R52, RZ, !P2 ;  /* 0x000000ff3400720c */ /* 0x000fe20005722670 */
[----:B--2---:R-:W-:Y:S01]  /*1980*/  @!P3 FADD R12, R12, -R35 ;  /* 0x800000230c0cb221 */ /* 0x004fe20000000000 */
[----:B---3--:R-:W-:Y:S01]  /*1990*/  FADD R19, R6, -R5 ;  /* 0x8000000506137221 */ /* 0x008fe20000000000 */
[----:B----4-:R-:W-:-:S05]  /*19a0*/  @P3 FADD R12, R10, -R9 ;  /* 0x800000090a0c3221 */ /* 0x010fca0000000000 */
[----:B------:R-:W-:-:S05]  /*19b0*/  FSEL R13, R19, R12, !P2 ;  /* 0x0000000c130d7208 */ /* 0x000fca0005000000 */
[----:B------:R-:W-:Y:S05]  /*19c0*/  @P1 BRA `(.L_x_22) ;  /* 0x0000000000741947 */ /* 0x000fea0003800000 */
[----:B------:R-:W-:-:S04]  /*19d0*/  FADD R12, -R19, R12 ;  /* 0x0000000c130c7221 */ /* 0x000fc80000000100 */
[----:B------:R-:W-:Y:S01]  /*19e0*/  FMUL R13, R12, 0.5 ;  /* 0x3f0000000c0d7820 */ /* 0x000fe20000400000 */
[----:B------:R-:W-:Y:S06]  /*19f0*/  BRA `(.L_x_22) ;  /* 0x0000000000687947 */ /* 0x000fec0003800000 */
.L_x_21:
[----:B------:R-:W-:Y:S02]  /*1a00*/  VIMNMX R5, PT, PT, R25, -0x1, !PT ;  /* 0xffffffff19057848 */ /* 0x000fe40007fe0100 */
[C---:B------:R-:W-:Y:S02]  /*1a10*/  VIMNMX R26, PT, PT, R52.reuse, -0x1, !PT ;  /* 0xffffffff341a7848 */ /* 0x040fe40007fe0100 */
[----:B------:R-:W-:Y:S02]  /*1a20*/  VIADDMNMX R5, R5, 0x1, R32, PT ;  /* 0x0000000105057846 */ /* 0x000fe40003800120 */
[----:B------:R-:W-:Y:S02]  /*1a30*/  VIMNMX R7, PT, PT, R25, 0x1, !PT ;  /* 0x0000000119077848 */ /* 0x000fe40007fe0100 */
[----:B------:R-:W-:Y:S01]  /*1a40*/  VIMNMX R46, PT, PT, R52, 0x1, !PT ;  /* 0x00000001342e7848 */ /* 0x000fe20007fe0100 */
[----:B------:R-:W-:Y:S01]  /*1a50*/  IMAD R5, R38, R5, R6 ;  /* 0x0000000526057224 */ /* 0x000fe200078e0206 */
[----:B------:R-:W-:-:S02]  /*1a60*/  VIADDMNMX R26, R26, 0x1, R29, PT ;  /* 0x000000011a1a7846 */ /* 0x000fc4000380011d */
[----:B------:R-:W-:Y:S02]  /*1a70*/  VIADDMNMX R7, R7, 0xffffffff, R32, PT ;  /* 0xffffffff07077846 */ /* 0x000fe40003800120 */
[----:B------:R-:W-:Y:S01]  /*1a80*/  VIADDMNMX R28, R46, 0xffffffff, R29, PT ;  /* 0xffffffff2e1c7846 */ /* 0x000fe2000380011d */
[C-C-:B------:R-:W-:Y:S02]  /*1a90*/  IMAD R9, R27.reuse, R26, R5.reuse ;  /* 0x0000001a1b097224 */ /* 0x140fe400078e0205 */
[----:B------:R-:W-:Y:S02]  /*1aa0*/  IMAD R8, R38, R7, R6 ;  /* 0x0000000726087224 */ /* 0x000fe400078e0206 */
[----:B------:R-:W-:Y:S02]  /*1ab0*/  IMAD R7, R27, R28, R5 ;  /* 0x0000001c1b077224 */ /* 0x000fe400078e0205 */
[----:B------:R-:W-:-:S04]  /*1ac0*/  IMAD.WIDE R4, R9, 0x4, R20 ;  /* 0x0000000409047825 */ /* 0x000fc800078e0214 */
[----:B------:R-:W-:Y:S02]  /*1ad0*/  IMAD R9, R27, R26, R8 ;  /* 0x0000001a1b097224 */ /* 0x000fe400078e0208 */
[----:B------:R-:W-:Y:S01]  /*1ae0*/  IMAD.WIDE R6, R7, 0x4, R20 ;  /* 0x0000000407067825 */ /* 0x000fe200078e0214 */
[----:B------:R-:W2:Y:S03]  /*1af0*/  LDG.E.CONSTANT R5, desc[UR4][R4.64] ;  /* 0x0000000404057981 */ /* 0x000ea6000c1e9900 */
[----:B------:R-:W-:Y:S02]  /*1b00*/  IMAD R11, R27, R28, R8 ;  /* 0x0000001c1b0b7224 */ /* 0x000fe400078e0208 */
[--C-:B------:R-:W-:Y:S01]  /*1b10*/  IMAD.WIDE R8, R9, 0x4, R20.reuse ;  /* 0x0000000409087825 */ /* 0x100fe200078e0214 */
[----:B------:R-:W2:Y:S03]  /*1b20*/  LDG.E.CONSTANT R6, desc[UR4][R6.64] ;  /* 0x0000000406067981 */ /* 0x000ea6000c1e9900 */
[----:B------:R-:W-:-:S02]  /*1b30*/  IMAD.WIDE R10, R11, 0x4, R20 ;  /* 0x000000040b0a7825 */ /* 0x000fc400078e0214 */
[----:B------:R-:W3:Y:S04]  /*1b40*/  LDG.E.CONSTANT R9, desc[UR4][R8.64] ;  /* 0x0000000408097981 */ /* 0x000ee8000c1e9900 */
[----:B------:R-:W4:Y:S01]  /*1b50*/  LDG.E.CONSTANT R11, desc[UR4][R10.64] ;  /* 0x000000040a0b7981 */ /* 0x000f22000c1e9900 */
[----:B--2---:R-:W-:-:S04]  /*1b60*/  FADD R12, R5, -R6 ;  /* 0x80000006050c7221 */ /* 0x004fc80000000000 */
[----:B---3--:R-:W-:-:S04]  /*1b70*/  FADD R12, R12, -R9 ;  /* 0x800000090c0c7221 */ /* 0x008fc80000000000 */
[----:B----4-:R-:W-:-:S04]  /*1b80*/  FADD R12, R12, R11 ;  /* 0x0000000b0c0c7221 */ /* 0x010fc80000000000 */
[----:B------:R-:W-:-:S07]  /*1b90*/  FMUL R13, R12, 0.25 ;  /* 0x3e8000000c0d7820 */ /* 0x000fce0000400000 */
.L_x_22:
[----:B------:R-:W-:Y:S05]  /*1ba0*/  BSYNC.RECONVERGENT B0 ;  /* 0x0000000000007941 */ /* 0x000fea0003800200 */
.L_x_20:
[----:B------:R-:W-:Y:S01]  /*1bb0*/  IADD3 R19, PT, PT, R27, -0x1, RZ ;  /* 0xffffffff1b137810 */ /* 0x000fe20007ffe0ff */
[----:B------:R-:W-:Y:S01]  /*1bc0*/  BSSY.RECONVERGENT B0, `(.L_x_23) ;  /* 0x0000052000007945 */ /* 0x000fe20003800200 */
[C---:B------:R-:W-:Y:S02]  /*1bd0*/  ISETP.NE.AND P0, PT, R2.reuse, RZ, !P0 ;  /* 0x000000ff0200720c */ /* 0x040fe40004705270 */
[----:B------:R-:W-:-:S13]  /*1be0*/  ISETP.NE.AND P1, PT, R2, R19, PT ;  /* 0x000000130200720c */ /* 0x000fda0003f25270 */
[----:B------:R-:W-:Y:S05]  /*1bf0*/  @P0 BRA P1, `(.L_x_24) ;  /* 0x0000000000cc0947 */ /* 0x000fea0000800000 */
[----:B------:R-:W-:Y:S02]  /*1c00*/  ISETP.NE.AND P0, PT, R25, R32, PT ;  /* 0x000000201900720c */ /* 0x000fe40003f05270 */
[----:B------:R-:W-:Y:S02]  /*1c10*/  VIMNMX R4, PT, PT, R2, -0x1, !PT ;  /* 0xffffffff02047848 */ /* 0x000fe40007fe0100 */
[----:B------:R-:W-:Y:S02]  /*1c20*/  VIMNMX R3, PT, PT, R3, R29, PT ;  /* 0x0000001d03037248 */ /* 0x000fe40003fe0100 */
[----:B------:R-:W-:Y:S02]  /*1c30*/  VIADDMNMX R30, R4, 0x1, R19, PT ;  /* 0x00000001041e7846 */ /* 0x000fe40003800113 */
[----:B------:R-:W-:-:S04]  /*1c40*/  VIMNMX R36, PT, PT, R2, 0x1, !PT ;  /* 0x0000000102247848 */ /* 0x000fc80007fe0100 */
[----:B------:R-:W-:Y:S02]  /*1c50*/  VIADDMNMX R34, R36, 0xffffffff, R19, PT ;  /* 0xffffffff24227846 */ /* 0x000fe40003800113 */
[C---:B------:R-:W-:Y:S02]  /*1c60*/  @!P0 VIMNMX R8, PT, PT, R25.reuse, 0x1, !PT ;  /* 0x0000000119088848 */ /* 0x040fe40007fe0100 */
[C---:B------:R-:W-:Y:S02]  /*1c70*/  @P0 VIMNMX R5, PT, PT, R25.reuse, -0x1, !PT ;  /* 0xffffffff19050848 */ /* 0x040fe40007fe0100 */
[----:B------:R-:W-:Y:S02]  /*1c80*/  @!P0 IADD3 R4, PT, PT, R25, -0x1, RZ ;  /* 0xffffffff19048810 */ /* 0x000fe40007ffe0ff */
[----:B------:R-:W-:Y:S02]  /*1c90*/  @!P0 MOV R7, R25 ;  /* 0x0000001900078202 */ /* 0x000fe40000000f00 */
[----:B------:R-:W-:-:S02]  /*1ca0*/  @!P0 VIADDMNMX R8, R8, 0xffffffff, R25, PT ;  /* 0xffffffff08088846 */ /* 0x000fc40003800119 */
[----:B------:R-:W-:Y:S02]  /*1cb0*/  @P0 MOV R4, R25 ;  /* 0x0000001900040202 */ /* 0x000fe40000000f00 */
[----:B------:R-:W-:Y:S01]  /*1cc0*/  @P0 VIADDMNMX R7, R5, 0x1, R32, PT ;  /* 0x0000000105070846 */ /* 0x000fe20003800120 */
[--C-:B------:R-:W-:Y:S01]  /*1cd0*/  @!P0 IMAD R41, R24, R8, R3.reuse ;  /* 0x0000000818298224 */ /* 0x100fe200078e0203 */
[----:B------:R-:W-:Y:S01]  /*1ce0*/  @P0 VIMNMX R33, PT, PT, R32, R31, PT ;  /* 0x0000001f20210248 */ /* 0x000fe20003fe0100 */
[CCC-:B------:R-:W-:Y:S01]  /*1cf0*/  @!P0 IMAD R5, R24.reuse, R25.reuse, R3.reuse ;  /* 0x0000001918058224 */ /* 0x1c0fe200078e0203 */
[----:B------:R-:W-:Y:S02]  /*1d00*/  @!P0 MOV R6, R25 ;  /* 0x0000001900068202 */ /* 0x000fe40000000f00 */
[----:B------:R-:W-:Y:S01]  /*1d10*/  VIMNMX R9, PT, PT, RZ, R4, !PT ;  /* 0x00000004ff097248 */ /* 0x000fe20007fe0100 */
[C-C-:B------:R-:W-:Y:S01]  /*1d20*/  @P0 IMAD R33, R24.reuse, R33, R3.reuse ;  /* 0x0000002118210224 */ /* 0x140fe200078e0203 */
[----:B------:R-:W-:Y:S01]  /*1d30*/  @P0 MOV R6, R32 ;  /* 0x0000002000060202 */ /* 0x000fe20000000f00 */
[----:B------:R-:W-:-:S02]  /*1d40*/  @P0 IMAD R11, R24, R7, R3 ;  /* 0x00000007180b0224 */ /* 0x000fc400078e0203 */
[----:B------:R-:W-:Y:S01]  /*1d50*/  @!P0 IMAD R41, R27, R41, R30 ;  /* 0x000000291b298224 */ /* 0x000fe200078e021e */
[----:B------:R-:W-:Y:S01]  /*1d60*/  VIMNMX R9, PT, PT, R9, R6, PT ;  /* 0x0000000609097248 */ /* 0x000fe20003fe0100 */
[C---:B------:R-:W-:Y:S02]  /*1d70*/  IMAD R6, R27.reuse, R3, R34 ;  /* 0x000000031b067224 */ /* 0x040fe400078e0222 */
[C-C-:B------:R-:W-:Y:S02]  /*1d80*/  @!P0 IMAD R5, R27.reuse, R5, R30.reuse ;  /* 0x000000051b058224 */ /* 0x140fe400078e021e */
[C-C-:B------:R-:W-:Y:S02]  /*1d90*/  @P0 IMAD R33, R27.reuse, R33, R30.reuse ;  /* 0x000000211b210224 */ /* 0x140fe400078e021e */
[----:B------:R-:W-:Y:S02]  /*1da0*/  @P0 IMAD R11, R27, R11, R30 ;  /* 0x0000000b1b0b0224 */ /* 0x000fe400078e021e */
[----:B------:R-:W-:-:S04]  /*1db0*/  @!P0 IMAD.WIDE R40, R41, 0x4, R20 ;  /* 0x0000000429288825 */ /* 0x000fc800078e0214 */
[----:B------:R-:W-:Y:S02]  /*1dc0*/  IMAD R35, R38, R9, R6 ;  /* 0x0000000926237224 */ /* 0x000fe400078e0206 */
[--C-:B------:R-:W-:Y:S01]  /*1dd0*/  @!P0 IMAD.WIDE R4, R5, 0x4, R20.reuse ;  /* 0x0000000405048825 */ /* 0x100fe200078e0214 */
[----:B------:R-:W2:Y:S03]  /*1de0*/  @!P0 LDG.E.CONSTANT R41, desc[UR4][R40.64] ;  /* 0x0000000428298981 */ /* 0x000ea6000c1e9900 */
[--C-:B------:R-:W-:Y:S01]  /*1df0*/  @P0 IMAD.WIDE R8, R33, 0x4, R20.reuse ;  /* 0x0000000421080825 */ /* 0x100fe200078e0214 */
[----:B------:R0:W2:Y:S03]  /*1e00*/  @!P0 LDG.E.CONSTANT R12, desc[UR4][R4.64] ;  /* 0x00000004040c8981 */ /* 0x0000a6000c1e9900 */
[----:B------:R-:W-:-:S02]  /*1e10*/  @P0 IMAD.WIDE R10, R11, 0x4, R20 ;  /* 0x000000040b0a0825 */ /* 0x000fc400078e0214 */
[----:B------:R-:W3:Y:S02]  /*1e20*/  @P0 LDG.E.CONSTANT R9, desc[UR4][R8.64] ;  /* 0x0000000408090981 */ /* 0x000ee4000c1e9900 */
[----:B------:R-:W-:Y:S02]  /*1e30*/  IMAD R7, R38, R7, R6 ;  /* 0x0000000726077224 */ /* 0x000fe400078e0206 */
[----:B------:R-:W3:Y:S02]  /*1e40*/  @P0 LDG.E.CONSTANT R10, desc[UR4][R10.64] ;  /* 0x000000040a0a0981 */ /* 0x000ee4000c1e9900 */
[----:B0-----:R-:W-:-:S04]  /*1e50*/  IMAD.WIDE R4, R7, 0x4, R20 ;  /* 0x0000000407047825 */ /* 0x001fc800078e0214 */
[----:B------:R-:W-:Y:S02]  /*1e60*/  IMAD.WIDE R6, R35, 0x4, R20 ;  /* 0x0000000423067825 */ /* 0x000fe400078e0214 */
[----:B------:R-:W4:Y:S04]  /*1e70*/  LDG.E.CONSTANT R4, desc[UR4][R4.64] ;  /* 0x0000000404047981 */ /* 0x000f28000c1e9900 */
[----:B------:R-:W4:Y:S01]  /*1e80*/  LDG.E.CONSTANT R7, desc[UR4][R6.64] ;  /* 0x0000000406077981 */ /* 0x000f22000c1e9900 */
[----:B------:R-:W-:Y:S01]  /*1e90*/  ISETP.NE.AND P1, PT, R2, R19, PT ;  /* 0x000000130200720c */ /* 0x000fe20003f25270 */
[----:B--2---:R-:W-:Y:S01]  /*1ea0*/  @!P0 FADD R41, R12, -R41 ;  /* 0x800000290c298221 */ /* 0x004fe20000000000 */
[----:B---3--:R-:W-:Y:S02]  /*1eb0*/  @P0 FADD R41, R10, -R9 ;  /* 0x800000090a290221 */ /* 0x008fe40000000000 */
[----:B------:R-:W-:Y:S01]  /*1ec0*/  ISETP.EQ.OR P0, PT, R2, RZ, !P1 ;  /* 0x000000ff0200720c */ /* 0x000fe20004f02670 */
[----:B----4-:R-:W-:-:S05]  /*1ed0*/  FADD R40, R4, -R7 ;  /* 0x8000000704287221 */ /* 0x010fca0000000000 */
[----:B------:R-:W-:-:S07]  /*1ee0*/  FSEL R12, R40, R41, !P1 ;  /* 0x00000029280c7208 */ /* 0x000fce0004800000 */
[----:B------:R-:W-:Y:S05]  /*1ef0*/  @P0 BRA `(.L_x_25) ;  /* 0x0000000000780947 */ /* 0x000fea0003800000 */
[----:B------:R-:W-:-:S04]  /*1f00*/  FADD R12, -R40, R41 ;  /* 0x00000029280c7221 */ /* 0x000fc80000000100 */
[----:B------:R-:W-:Y:S01]  /*1f10*/  FMUL R12, R12, 0.5 ;  /* 0x3f0000000c0c7820 */ /* 0x000fe20000400000 */
[----:B------:R-:W-:Y:S06]  /*1f20*/  BRA `(.L_x_25) ;  /* 0x00000000006c7947 */ /* 0x000fec0003800000 */
.L_x_24:
[----:B------:R-:W-:Y:S02]  /*1f30*/  VIMNMX R5, PT, PT, R25, -0x1, !PT ;  /* 0xffffffff19057848 */ /* 0x000fe40007fe0100 */
[----:B------:R-:W-:Y:S02]  /*1f40*/  VIMNMX R3, PT, PT, R3, R29, PT ;  /* 0x0000001d03037248 */ /* 0x000fe40003fe0100 */
        /* <DEDUP_REMOVED lines=8> */
[C---:B------:R-:W-:Y:S02]  /*1fd0*/  IMAD R9, R27.reuse, R5, R30 ;  /* 0x000000051b097224 */ /* 0x040fe400078e021e */
[----:B------:R-:W-:Y:S02]  /*1fe0*/  IMAD R11, R24, R7, R3 ;  /* 0x00000007180b7224 */ /* 0x000fe400078e0203 */
[----:B------:R-:W-:Y:S02]  /*1ff0*/  IMAD R5, R27, R5, R34 ;  /* 0x000000051b057224 */ /* 0x000fe400078e0222 */
[----:B------:R-:W-:-:S04]  /*2000*/  IMAD.WIDE R8, R9, 0x4, R20 ;  /* 0x0000000409087825 */ /* 0x000fc800078e0214 */
[-C--:B------:R-:W-:Y:S02]  /*2010*/  IMAD R7, R27, R11.reuse, R30 ;  /* 0x0000000b1b077224 */ /* 0x080fe400078e021e */
        /* <DEDUP_REMOVED lines=12> */
.L_x_25:
[----:B------:R-:W-:Y:S05]  /*20e0*/  BSYNC.RECONVERGENT B0 ;  /* 0x0000000000007941 */ /* 0x000fea0003800200 */
.L_x_23:
[----:B------:R-:W-:Y:S01]  /*20f0*/  ISETP.NE.AND P1, PT, R52, R29, PT ;  /* 0x0000001d3400720c */ /* 0x000fe20003f25270 */
[----:B------:R-:W-:Y:S01]  /*2100*/  BSSY.RECONVERGENT B0, `(.L_x_26) ;  /* 0x0000046000007945 */ /* 0x000fe20003800200 */
[----:B------:R-:W-:Y:S02]  /*2110*/  ISETP.NE.AND P2, PT, R2, R19, PT ;  /* 0x000000130200720c */ /* 0x000fe40003f45270 */
[----:B------:R-:W-:-:S04]  /*2120*/  ISETP.NE.AND P0, PT, R52, RZ, P1 ;  /* 0x000000ff3400720c */ /* 0x000fc80000f05270 */
[----:B------:R-:W-:-:S13]  /*2130*/  ISETP.NE.AND P0, PT, R2, RZ, P0 ;  /* 0x000000ff0200720c */ /* 0x000fda0000705270 */
[----:B------:R-:W-:Y:S05]  /*2140*/  @P0 BRA P2, `(.L_x_27) ;  /* 0x0000000000b40947 */ /* 0x000fea0001000000 */
[----:B------:R-:W-:Y:S02]  /*2150*/  VIMNMX R11, PT, PT, R32, R31, PT ;  /* 0x0000001f200b7248 */ /* 0x000fe40003fe0100 */
[----:B------:R-:W-:Y:S02]  /*2160*/  @!P1 IADD3 R6, PT, PT, R52, -0x1, RZ ;  /* 0xffffffff34069810 */ /* 0x000fe40007ffe0ff */
[-C--:B------:R-:W-:Y:S01]  /*2170*/  @P1 MOV R6, R52.reuse ;  /* 0x0000003400061202 */ /* 0x080fe20000000f00 */
[-C--:B------:R-:W-:Y:S01]  /*2180*/  @!P1 IMAD R4, R38, R11.reuse, RZ ;  /* 0x0000000b26049224 */ /* 0x080fe200078e02ff */
[----:B------:R-:W-:Y:S01]  /*2190*/  @!P1 VIADDMNMX R7, R46, 0xffffffff, R52, PT ;  /* 0xffffffff2e079846 */ /* 0x000fe20003800134 */
[C---:B------:R-:W-:Y:S01]  /*21a0*/  @P1 IMAD R28, R38.reuse, R11, RZ ;  /* 0x0000000b261c1224 */ /* 0x040fe200078e02ff */
[-C--:B------:R-:W-:Y:S01]  /*21b0*/  @!P1 MOV R8, R52.reuse ;  /* 0x0000003400089202 */ /* 0x080fe20000000f00 */
[C-C-:B------:R-:W-:Y:S01]  /*21c0*/  @!P1 IMAD R5, R27.reuse, R52, R4.reuse ;  /* 0x000000341b059224 */ /* 0x140fe200078e0204 */
[----:B------:R-:W-:Y:S01]  /*21d0*/  @P1 MOV R8, R29 ;  /* 0x0000001d00081202 */ /* 0x000fe20000000f00 */
[C---:B------:R-:W-:Y:S01]  /*21e0*/  @!P1 IMAD R7, R27.reuse, R7, R4 ;  /* 0x000000071b079224 */ /* 0x040fe200078e0204 */
[----:B------:R-:W-:Y:S01]  /*21f0*/  VIMNMX R9, PT, PT, RZ, R6, !PT ;  /* 0x00000006ff097248 */ /* 0x000fe20007fe0100 */
[----:B------:R-:W-:Y:S01]  /*2200*/  @P1 IMAD R3, R27, R3, R28 ;  /* 0x000000031b031224 */ /* 0x000fe200078e021c */
[----:B------:R-:W-:Y:S01]  /*2210*/  @!P1 MOV R4, R52 ;  /* 0x0000003400049202 */ /* 0x000fe20000000f00 */
[----:B------:R-:W-:Y:S01]  /*2220*/  IMAD R34, R38, R11, R34 ;  /* 0x0000000b26227224 */ /* 0x000fe200078e0222 */
[----:B------:R-:W-:-:S02]  /*2230*/  @!P1 IADD3 R5, PT, PT, R30, R5, RZ ;  /* 0x000000051e059210 */ /* 0x000fc40007ffe0ff */
[----:B------:R-:W-:Y:S01]  /*2240*/  VIMNMX R6, PT, PT, R9, R8, PT ;  /* 0x0000000809067248 */ /* 0x000fe20003fe0100 */
[-C--:B------:R-:W-:Y:S01]  /*2250*/  @P1 IMAD R9, R27, R26.reuse, R28 ;  /* 0x0000001a1b091224 */ /* 0x080fe200078e021c */
[----:B------:R-:W-:Y:S01]  /*2260*/  @P1 MOV R4, R26 ;  /* 0x0000001a00041202 */ /* 0x000fe20000000f00 */
[----:B------:R-:W-:Y:S01]  /*2270*/  @!P1 IMAD.WIDE R10, R5, 0x4, R20 ;  /* 0x00000004050a9825 */ /* 0x000fe200078e0214 */
[C---:B------:R-:W-:Y:S02]  /*2280*/  @!P1 IADD3 R7, PT, PT, R30.reuse, R7, RZ ;  /* 0x000000071e079210 */ /* 0x040fe40007ffe0ff */
[C---:B------:R-:W-:Y:S01]  /*2290*/  @P1 IADD3 R3, PT, PT, R30.reuse, R3, RZ ;  /* 0x000000031e031210 */ /* 0x040fe20007ffe0ff */
[C-C-:B------:R-:W-:Y:S01]  /*22a0*/  IMAD R5, R27.reuse, R4, R34.reuse ;  /* 0x000000041b057224 */ /* 0x140fe200078e0222 */
[----:B------:R-:W-:Y:S01]  /*22b0*/  @P1 IADD3 R35, PT, PT, R30, R9, RZ ;  /* 0x000000091e231210 */ /* 0x000fe20007ffe0ff */
[----:B------:R-:W-:Y:S01]  /*22c0*/  IMAD R33, R27, R6, R34 ;  /* 0x000000061b217224 */ /* 0x000fe200078e0222 */
[----:B------:R-:W2:Y:S01]  /*22d0*/  @!P1 LDG.E.CONSTANT R10, desc[UR4][R10.64] ;  /* 0x000000040a0a9981 */ /* 0x000ea2000c1e9900 */
[----:B------:R-:W-:-:S04]  /*22e0*/  @!P1 IMAD.WIDE R40, R7, 0x4, R20 ;  /* 0x0000000407289825 */ /* 0x000fc800078e0214 */
[--C-:B------:R-:W-:Y:S02]  /*22f0*/  IMAD.WIDE R6, R5, 0x4, R20.reuse ;  /* 0x0000000405067825 */ /* 0x100fe400078e0214 */
[----:B------:R-:W2:Y:S02]  /*2300*/  @!P1 LDG.E.CONSTANT R41, desc[UR4][R40.64] ;  /* 0x0000000428299981 */ /* 0x000ea4000c1e9900 */
[--C-:B------:R-:W-:Y:S02]  /*2310*/  IMAD.WIDE R4, R33, 0x4, R20.reuse ;  /* 0x0000000421047825 */ /* 0x100fe400078e0214 */
        /* <DEDUP_REMOVED lines=16> */
.L_x_27:
[----:B------:R-:W-:-:S05]  /*2420*/  VIMNMX R3, PT, PT, R32, R31, PT ;  /* 0x0000001f20037248 */ /* 0x000fca0003fe0100 */
[----:B------:R-:W-:-:S04]  /*2430*/  IMAD R3, R38, R3, RZ ;  /* 0x0000000326037224 */ /* 0x000fc800078e02ff */
[C-C-:B------:R-:W-:Y:S02]  /*2440*/  IMAD R7, R27.reuse, R26, R3.reuse ;  /* 0x0000001a1b077224 */ /* 0x140fe400078e0203 */
[----:B------:R-:W-:-:S03]  /*2450*/  IMAD R3, R27, R28, R3 ;  /* 0x0000001c1b037224 */ /* 0x000fc600078e0203 */
[-C--:B------:R-:W-:Y:S02]  /*2460*/  IADD3 R5, PT, PT, R30, R7.reuse, RZ ;  /* 0x000000071e057210 */ /* 0x080fe40007ffe0ff */
[----:B------:R-:W-:Y:S02]  /*2470*/  IADD3 R7, PT, PT, R34, R7, RZ ;  /* 0x0000000722077210 */ /* 0x000fe40007ffe0ff */
[-C--:B------:R-:W-:Y:S01]  /*2480*/  IADD3 R9, PT, PT, R30, R3.reuse, RZ ;  /* 0x000000031e097210 */ /* 0x080fe20007ffe0ff */
[----:B------:R-:W-:Y:S01]  /*2490*/  IMAD.WIDE R4, R5, 0x4, R20 ;  /* 0x0000000405047825 */ /* 0x000fe200078e0214 */
[----:B------:R-:W-:-:S03]  /*24a0*/  IADD3 R35, PT, PT, R34, R3, RZ ;  /* 0x0000000322237210 */ /* 0x000fc60007ffe0ff */
[--C-:B------:R-:W-:Y:S01]  /*24b0*/  IMAD.WIDE R6, R7, 0x4, R20.reuse ;  /* 0x0000000407067825 */ /* 0x100fe200078e0214 */
[----:B------:R-:W2:Y:S03]  /*24c0*/  LDG.E.CONSTANT R3, desc[UR4][R4.64] ;  /* 0x0000000404037981 */ /* 0x000ea6000c1e9900 */
[--C-:B------:R-:W-:Y:S02]  /*24d0*/  IMAD.WIDE R8, R9, 0x4, R20.reuse ;  /* 0x0000000409087825 */ /* 0x100fe400078e0214 */
[----:B------:R-:W2:Y:S02]  /*24e0*/  LDG.E.CONSTANT R6, desc[UR4][R6.64] ;  /* 0x0000000406067981 */ /* 0x000ea4000c1e9900 */
[----:B------:R-:W-:Y:S02]  /*24f0*/  IMAD.WIDE R34, R35, 0x4, R20 ;  /* 0x0000000423227825 */ /* 0x000fe400078e0214 */
[----:B------:R-:W3:Y:S04]  /*2500*/  LDG.E.CONSTANT R8, desc[UR4][R8.64] ;  /* 0x0000000408087981 */ /* 0x000ee8000c1e9900 */
[----:B------:R-:W4:Y:S01]  /*2510*/  LDG.E.CONSTANT R34, desc[UR4][R34.64] ;  /* 0x0000000422227981 */ /* 0x000f22000c1e9900 */
[----:B--2---:R-:W-:-:S04]  /*2520*/  FADD R3, R3, -R6 ;  /* 0x8000000603037221 */ /* 0x004fc80000000000 */
[----:B---3--:R-:W-:-:S04]  /*2530*/  FADD R3, R3, -R8 ;  /* 0x8000000803037221 */ /* 0x008fc80000000000 */
[----:B----4-:R-:W-:-:S04]  /*2540*/  FADD R3, R3, R34 ;  /* 0x0000002203037221 */ /* 0x010fc80000000000 */
[----:B------:R-:W-:-:S07]  /*2550*/  FMUL R11, R3, 0.25 ;  /* 0x3e800000030b7820 */ /* 0x000fce0000400000 */
.L_x_28:
[----:B------:R-:W-:Y:S05]  /*2560*/  BSYNC.RECONVERGENT B0 ;  /* 0x0000000000007941 */ /* 0x000fea0003800200 */
.L_x_26:
[----:B------:R-:W-:Y:S01]  /*2570*/  VIMNMX3 R22, R24, R22, R27, PT ;  /* 0x000000161816720f */ /* 0x000fe2000380011b */
[----:B------:R-:W-:Y:S01]  /*2580*/  HFMA2 R10, -RZ, RZ, 0, 0 ;  /* 0x00000000ff0a7431 */ /* 0x000fe200000001ff */
[----:B------:R-:W-:Y:S01]  /*2590*/  CS2R R8, SRZ ;  /* 0x0000000000087805 */ /* 0x000fe2000001ff00 */
[----:B------:R-:W-:Y:S01]  /*25a0*/  HFMA2 R44, -RZ, RZ, 0, 0 ;  /* 0x00000000ff2c7431 */ /* 0x000fe200000001ff */
[----:B------:R-:W-:Y:S01]  /*25b0*/  ISETP.GE.AND P0, PT, R22, 0x3, PT ;  /* 0x000000031600780c */ /* 0x000fe20003f06270 */
[----:B------:R-:W-:Y:S01]  /*25c0*/  HFMA2 R40, -RZ, RZ, 0, 0 ;  /* 0x00000000ff287431 */ /* 0x000fe200000001ff */
[----:B------:R-:W-:Y:S01]  /*25d0*/  CS2R R6, SRZ ;  /* 0x0000000000067805 */ /* 0x000fe2000001ff00 */
[----:B------:R-:W-:Y:S01]  /*25e0*/  HFMA2 R30, -RZ, RZ, 0, 0 ;  /* 0x00000000ff1e7431 */ /* 0x000fe200000001ff */
[----:B------:R-:W-:Y:S01]  /*25f0*/  CS2R R4, SRZ ;  /* 0x0000000000047805 */ /* 0x000fe2000001ff00 */
[----:B------:R-:W-:Y:S01]  /*2600*/  HFMA2 R26, -RZ, RZ, 0, 0 ;  /* 0x00000000ff1a7431 */ /* 0x000fe200000001ff */
[----:B------:R-:W-:Y:S01]  /*2610*/  MOV R3, RZ ;  /* 0x000000ff00037202 */ /* 0x000fe20000000f00 */
[----:B------:R-:W-:Y:S01]  /*2620*/  HFMA2 R22, -RZ, RZ, 0, 0 ;  /* 0x00000000ff167431 */ /* 0x000fe200000001ff */
[----:B------:R-:W-:-:S02]  /*2630*/  MOV R42, RZ ;  /* 0x000000ff002a7202 */ /* 0x000fc40000000f00 */
[----:B------:R-:W-:Y:S02]  /*2640*/  MOV R34, RZ ;  /* 0x000000ff00227202 */ /* 0x000fe40000000f00 */
[----:B------:R-:W-:Y:S02]  /*2650*/  MOV R28, RZ ;  /* 0x000000ff001c7202 */ /* 0x000fe40000000f00 */
[----:B------:R-:W-:Y:S01]  /*2660*/  MOV R24, RZ ;  /* 0x000000ff00187202 */ /* 0x000fe20000000f00 */
[----:B------:R-:W-:Y:S06]  /*2670*/  @!P0 BRA `(.L_x_29) ;  /* 0x0000000c00bc8947 */ /* 0x000fec0003800000 */
[----:B------:R-:W-:Y:S02]  /*2680*/  VIMNMX.U32 R31, PT, PT, R32, R31, PT ;  /* 0x0000001f201f7248 */ /* 0x000fe40003fe0000 */
[--C-:B------:R-:W-:Y:S02]  /*2690*/  VIADDMNMX.U32 R50, R52, 0x1, R29.reuse, PT ;  /* 0x0000000134327846 */ /* 0x100fe4000380001d */
[----:B------:R-:W-:Y:S01]  /*26a0*/  VIADDMNMX.U32 R46, R46, 0xffffffff, R29, PT ;  /* 0xffffffff2e2e7846 */ /* 0x000fe2000380001d */
[----:B------:R-:W-:Y:S01]  /*26b0*/  IMAD R40, R38, R31, RZ ;  /* 0x0000001f26287224 */ /* 0x000fe200078e02ff */
[----:B------:R-:W-:Y:S02]  /*26c0*/  VIMNMX.U32 R52, PT, PT, R52, R29, PT ;  /* 0x0000001d34347248 */ /* 0x000fe40003fe0000 */
[----:B------:R-:W-:Y:S01]  /*26d0*/  VIMNMX R3, PT, PT, R25, -0x1, !PT ;  /* 0xffffffff19037848 */ /* 0x000fe20007fe0100 */
[C-C-:B------:R-:W-:Y:S01]  /*26e0*/  IMAD R48, R27.reuse, R50, R40.reuse ;  /* 0x000000321b307224 */ /* 0x140fe200078e0228 */
[C---:B------:R-:W-:Y:S01]  /*26f0*/  VIADDMNMX.U32 R43, R2.reuse, 0x1, R19, PT ;  /* 0x00000001022b7846 */ /* 0x040fe20003800013 */
[----:B------:R-:W-:Y:S01]  /*2700*/  IMAD R44, R27, R46, R40 ;  /* 0x0000002e1b2c7224 */ /* 0x000fe200078e0228 */
[----:B------:R-:W-:Y:S01]  /*2710*/  VIADDMNMX.U32 R5, R3, 0x1, R32, PT ;  /* 0x0000000103057846 */ /* 0x000fe20003800020 */
[----:B------:R-:W-:Y:S01]  /*2720*/  IMAD R40, R27, R52, R40 ;  /* 0x000000341b287224 */ /* 0x000fe200078e0228 */
[----:B------:R-:W-:-:S03]  /*2730*/  VIMNMX.U32 R41, PT, PT, R2, R19, PT ;  /* 0x0000001302297248 */ /* 0x000fc60003fe0000 */
[----:B------:R-:W-:Y:S01]  /*2740*/  IMAD R6, R38, R5, RZ ;  /* 0x0000000526067224 */ /* 0x000fe200078e02ff */
[----:B------:R-:W-:Y:S02]  /*2750*/  IADD3 R9, PT, PT, R43, R40, RZ ;  /* 0x000000282b097210 */ /* 0x000fe40007ffe0ff */
[----:B------:R-:W-:Y:S01]  /*2760*/  IADD3 R3, PT, PT, R41, R48, RZ ;  /* 0x0000003029037210 */ /* 0x000fe20007ffe0ff */
[----:B------:R-:W-:Y:S01]  /*2770*/  IMAD R42, R27, R52, R6 ;  /* 0x000000341b2a7224 */ /* 0x000fe200078e0206 */
[----:B------:R-:W-:Y:S01]  /*2780*/  IADD3 R31, PT, PT, R41, R44, RZ ;  /* 0x0000002c291f7210 */ /* 0x000fe20007ffe0ff */
[--C-:B------:R-:W-:Y:S01]  /*2790*/  IMAD.WIDE R8, R9, 0x4, R20.reuse ;  /* 0x0000000409087825 */ /* 0x100fe200078e0214 */
[-C--:B------:R-:W-:Y:S02]  /*27a0*/  IADD3 R5, PT, PT, R48, R43.reuse, RZ ;  /* 0x0000002b30057210 */ /* 0x080fe40007ffe0ff */
[----:B------:R-:W-:Y:S01]  /*27b0*/  IADD3 R7, PT, PT, R41, R42, RZ ;  /* 0x0000002a29077210 */ /* 0x000fe20007ffe0ff */
[----:B------:R-:W-:Y:S01]  /*27c0*/  IMAD.WIDE R28, R3, 0x4, R20 ;  /* 0x00000004031c7825 */ /* 0x000fe200078e0214 */
[----:B------:R0:W2:Y:S03]  /*27d0*/  LDG.E.CONSTANT R24, desc[UR4][R8.64] ;  /* 0x0000000408187981 */ /* 0x0000a6000c1e9900 */
[----:B------:R-:W-:Y:S01]  /*27e0*/  IMAD R22, R27, R50, R6 ;  /* 0x000000321b167224 */ /* 0x000fe200078e0206 */
[----:B------:R-:W-:Y:S01]  /*27f0*/  IADD3 R33, PT, PT, R44, R43, RZ ;  /* 0x0000002b2c217210 */ /* 0x000fe20007ffe0ff */
[----:B------:R1:W3:Y:S01]  /*2800*/  LDG.E.CONSTANT R28, desc[UR4][R28.64] ;  /* 0x000000041c1c7981 */ /* 0x0002e2000c1e9900 */
[----:B------:R-:W-:-:S02]  /*2810*/  IMAD.WIDE R30, R31, 0x4, R20 ;  /* 0x000000041f1e7825 */ /* 0x000fc400078e0214 */
[----:B------:R-:W-:Y:S02]  /*2820*/  IADD3 R3, PT, PT, R22, R41, RZ ;  /* 0x0000002916037210 */ /* 0x000fe40007ffe0ff */
[----:B0-----:R-:W-:Y:S01]  /*2830*/  IMAD R8, R27, R46, R6 ;  /* 0x0000002e1b087224 */ /* 0x001fe200078e0206 */
[----:B------:R0:W4:Y:S01]  /*2840*/  LDG.E.CONSTANT R26, desc[UR4][R30.64] ;  /* 0x000000041e1a7981 */ /* 0x000122000c1e9900 */
[----:B------:R-:W-:-:S03]  /*2850*/  IMAD.WIDE R6, R7, 0x4, R20 ;  /* 0x0000000407067825 */ /* 0x000fc600078e0214 */
[----:B-1----:R-:W-:Y:S01]  /*2860*/  IADD3 R29, PT, PT, R41, R8, RZ ;  /* 0x00000008291d7210 */ /* 0x002fe20007ffe0ff */
[--C-:B------:R-:W-:Y:S01]  /*2870*/  IMAD.WIDE R4, R5, 0x4, R20.reuse ;  /* 0x0000000405047825 */ /* 0x100fe200078e0214 */
[----:B------:R1:W5:Y:S01]  /*2880*/  LDG.E.CONSTANT R10, desc[UR4][R6.64] ;  /* 0x00000004060a7981 */ /* 0x000362000c1e9900 */
[-C--:B------:R-:W-:Y:S02]  /*2890*/  IADD3 R35, PT, PT, R42, R43.reuse, RZ ;  /* 0x0000002b2a237210 */ /* 0x080fe40007ffe0ff */
[--C-:B0-----:R-:W-:Y:S02]  /*28a0*/  IMAD.WIDE R30, R33, 0x4, R20.reuse ;  /* 0x00000004211e7825 */ /* 0x101fe400078e0214 */
[----:B------:R-:W5:Y:S02]  /*28b0*/  LDG.E.CONSTANT R5, desc[UR4][R4.64] ;  /* 0x0000000404057981 */ /* 0x000f64000c1e9900 */
[--C-:B------:R-:W-:Y:S02]  /*28c0*/  IMAD.WIDE R2, R3, 0x4, R20.reuse ;  /* 0x0000000403027825 */ /* 0x100fe400078e0214 */
[----:B------:R0:W5:Y:S02]  /*28d0*/  LDG.E.CONSTANT R9, desc[UR4][R30.64] ;  /* 0x000000041e097981 */ /* 0x000164000c1e9900 */
[--C-:B-1----:R-:W-:Y:S01]  /*28e0*/  IMAD.WIDE R6, R29, 0x4, R20.reuse ;  /* 0x000000041d067825 */ /* 0x102fe200078e0214 */
[----:B------:R-:W-:Y:S01]  /*28f0*/  IADD3 R29, PT, PT, R22, R43, RZ ;  /* 0x0000002b161d7210 */ /* 0x000fe20007ffe0ff */
[----:B------:R1:W5:Y:S02]  /*2900*/  LDG.E.CONSTANT R2, desc[UR4][R2.64] ;  /* 0x0000000402027981 */ /* 0x000364000c1e9900 */
[----:B------:R-:W-:-:S02]  /*2910*/  IMAD.WIDE R34, R35, 0x4, R20 ;  /* 0x0000000423227825 */ /* 0x000fc400078e0214 */
[----:B------:R1:W5:Y:S02]  /*2920*/  LDG.E.CONSTANT R47, desc[UR4][R6.64] ;  /* 0x00000004062f7981 */ /* 0x000364000c1e9900 */
[----:B0-----:R-:W-:Y:S02]  /*2930*/  IMAD.WIDE R30, R29, 0x4, R20 ;  /* 0x000000041d1e7825 */ /* 0x001fe400078e0214 */
[----:B------:R-:W5:Y:S04]  /*2940*/  LDG.E.CONSTANT R4, desc[UR4][R34.64] ;  /* 0x0000000422047981 */ /* 0x000f68000c1e9900 */
[----:B------:R0:W5:Y:S01]  /*2950*/  LDG.E.CONSTANT R35, desc[UR4][R30.64] ;  /* 0x000000041e237981 */ /* 0x000162000c1e9900 */
[----:B------:R-:W-:-:S04]  /*2960*/  VIMNMX R25, PT, PT, R25, 0x1, !PT ;  /* 0x0000000119197848 */ /* 0x000fc80007fe0100 */
[----:B------:R-:W-:-:S05]  /*2970*/  VIADDMNMX.U32 R25, R25, 0xffffffff, R32, PT ;  /* 0xffffffff19197846 */ /* 0x000fca0003800020 */
[----:B------:R-:W-:-:S04]  /*2980*/  IMAD R38, R38, R25, RZ ;  /* 0x0000001926267224 */ /* 0x000fc800078e02ff */
[----:B------:R-:W-:Y:S01]  /*2990*/  IMAD R50, R27, R50, R38 ;  /* 0x000000321b327224 */ /* 0x000fe200078e0226 */
[----:B-1----:R-:W-:-:S04]  /*29a0*/  IADD3 R3, PT, PT, R8, R43, RZ ;  /* 0x0000002b08037210 */ /* 0x002fc80007ffe0ff */
[----:B------:R-:W-:Y:S01]  /*29b0*/  IADD3 R33, PT, PT, R41, R50, RZ ;  /* 0x0000003229217210 */ /* 0x000fe20007ffe0ff */
[----:B------:R-:W-:Y:S01]  /*29c0*/  IMAD.WIDE R6, R3, 0x4, R20 ;  /* 0x0000000403067825 */ /* 0x000fe200078e0214 */
[----:B------:R-:W-:Y:S02]  /*29d0*/  VIADDMNMX.U32 R19, R36, 0xffffffff, R19, PT ;  /* 0xffffffff24137846 */ /* 0x000fe40003800013 */
[----:B------:R-:W-:Y:S01]  /*29e0*/  IADD3 R3, PT, PT, R50, R43, RZ ;  /* 0x0000002b32037210 */ /* 0x000fe20007ffe0ff */
[----:B------:R-:W-:Y:S01]  /*29f0*/  IMAD.WIDE R32, R33, 0x4, R20 ;  /* 0x0000000421207825 */ /* 0x000fe200078e0214 */
[----:B------:R-:W-:Y:S01]  /*2a00*/  IADD3 R39, PT, PT, R19, R42, RZ ;  /* 0x0000002a13277210 */ /* 0x000fe20007ffe0ff */
[----:B------:R-:W5:Y:S02]  /*2a10*/  LDG.E.CONSTANT R34, desc[UR4][R6.64] ;  /* 0x0000000406227981 */ /* 0x000f64000c1e9900 */
[C-C-:B------:R-:W-:Y:S02]  /*2a20*/  IMAD R46, R27.reuse, R46, R38.reuse ;  /* 0x0000002e1b2e7224 */ /* 0x140fe400078e0226 */
[----:B------:R-:W-:Y:S01]  /*2a30*/  IMAD R52, R27, R52, R38 ;  /* 0x000000341b347224 */ /* 0x000fe200078e0226 */
[----:B------:R-:W-:-:S02]  /*2a40*/  IADD3 R45, PT, PT, R19, R8, RZ ;  /* 0x00000008132d7210 */ /* 0x000fc40007ffe0ff */
[----:B------:R1:W5:Y:S01]  /*2a50*/  LDG.E.CONSTANT R8, desc[UR4][R32.64] ;  /* 0x0000000420087981 */ /* 0x000362000c1e9900 */
[C---:B------:R-:W-:Y:S02]  /*2a60*/  IADD3 R25, PT, PT, R19.reuse, R48, RZ ;  /* 0x0000003013197210 */ /* 0x040fe40007ffe0ff */
[C---:B------:R-:W-:Y:S02]  /*2a70*/  IADD3 R40, PT, PT, R19.reuse, R40, RZ ;  /* 0x0000002813287210 */ /* 0x040fe40007ffe0ff */
[C---:B------:R-:W-:Y:S02]  /*2a80*/  IADD3 R27, PT, PT, R19.reuse, R44, RZ ;  /* 0x0000002c131b7210 */ /* 0x040fe40007ffe0ff */
[C---:B------:R-:W-:Y:S02]  /*2a90*/  IADD3 R37, PT, PT, R19.reuse, R22, RZ ;  /* 0x0000001613257210 */ /* 0x040fe40007ffe0ff */
[----:B0-----:R-:W-:Y:S01]  /*2aa0*/  IADD3 R31, PT, PT, R19, R50, RZ ;  /* 0x00000032131f7210 */ /* 0x001fe20007ffe0ff */
[----:B-1----:R-:W-:Y:S01]  /*2ab0*/  IMAD.WIDE R32, R3, 0x4, R20 ;  /* 0x0000000403207825 */ /* 0x002fe200078e0214 */
[----:B------:R-:W-:-:S02]  /*2ac0*/  IADD3 R51, PT, PT, R19, R52, RZ ;  /* 0x0000003413337210 */ /* 0x000fc40007ffe0ff */
[----:B------:R-:W-:Y:S01]  /*2ad0*/  IADD3 R49, PT, PT, R19, R46, RZ ;  /* 0x0000002e13317210 */ /* 0x000fe20007ffe0ff */
[----:B------:R-:W-:Y:S01]  /*2ae0*/  FADD R19, R23, R23 ;  /* 0x0000001717137221 */ /* 0x000fe20000000000 */
[----:B------:R-:W-:Y:S01]  /*2af0*/  IMAD.WIDE R38, R39, 0x4, R20 ;  /* 0x0000000427267825 */ /* 0x000fe200078e0214 */
[----:B------:R2:W5:Y:S05]  /*2b00*/  LDG.E.CONSTANT R32, desc[UR4][R32.64] ;  /* 0x0000000420207981 */ /* 0x00056a000c1e9900 */
[----:B------:R5:W5:Y:S01]  /*2b10*/  LDG.E.CONSTANT R39, desc[UR4][R38.64] ;  /* 0x0000000426277981 */ /* 0x000b62000c1e9900 */
[----:B--2---:R-:W-:Y:S01]  /*2b20*/  FADD R33, R24, R24 ;  /* 0x0000001818217221 */ /* 0x004fe20000000000 */
[--C-:B---3--:R-:W-:Y:S01]  /*2b30*/  FADD R29, -R19, R28.reuse ;  /* 0x0000001c131d7221 */ /* 0x108fe20000000100 */
[----:B------:R-:W-:-:S03]  /*2b40*/  FADD R28, R28, R28 ;  /* 0x0000001c1c1c7221 */ /* 0x000fc60000000000 */
[C---:B----4-:R-:W-:Y:S01]  /*2b50*/  FADD R30, R26.reuse, R29 ;  /* 0x0000001d1a1e7221 */ /* 0x050fe20000000000 */
[----:B------:R-:W-:Y:S01]  /*2b60*/  FADD R26, R26, R26 ;  /* 0x0000001a1a1a7221 */ /* 0x000fe20000000000 */
[--C-:B-----5:R-:W-:Y:S01]  /*2b70*/  FADD R38, -R19, R10.reuse ;  /* 0x0000000a13267221 */ /* 0x120fe20000000100 */
[----:B------:R-:W-:Y:S01]  /*2b80*/  FADD R19, R10, R10 ;  /* 0x0000000a0a137221 */ /* 0x000fe20000000000 */
[--C-:B------:R-:W-:Y:S01]  /*2b90*/  FADD R36, -R33, R5.reuse ;  /* 0x0000000521247221 */ /* 0x100fe20000000100 */
[--C-:B------:R-:W-:Y:S01]  /*2ba0*/  FADD R24, R5, R5.reuse ;  /* 0x0000000505187221 */ /* 0x100fe20000000000 */
[----:B------:R-:W-:Y:S02]  /*2bb0*/  FADD R42, -R28, R5 ;  /* 0x000000051c2a7221 */ /* 0x000fe40000000100 */
[--C-:B------:R-:W-:Y:S01]  /*2bc0*/  FADD R36, R36, R9.reuse ;  /* 0x0000000924247221 */ /* 0x100fe20000000000 */
[--C-:B------:R-:W-:Y:S01]  /*2bd0*/  FADD R5, R9, R9.reuse ;  /* 0x0000000909057221 */ /* 0x100fe20000000000 */
[----:B------:R-:W-:Y:S01]  /*2be0*/  FADD R44, -R26, R9 ;  /* 0x000000091a2c7221 */ /* 0x000fe20000000100 */
[C---:B------:R-:W-:Y:S01]  /*2bf0*/  FADD R29, R2.reuse, -R28 ;  /* 0x8000001c021d7221 */ /* 0x040fe20000000000 */
[C---:B------:R-:W-:Y:S01]  /*2c00*/  FADD R28, R2.reuse, R2 ;  /* 0x00000002021c7221 */ /* 0x040fe20000000000 */
[----:B------:R-:W-:Y:S01]  /*2c10*/  FADD R2, R2, -R19 ;  /* 0x8000001302027221 */ /* 0x000fe20000000000 */
[----:B------:R-:W-:Y:S01]  /*2c20*/  FADD R9, R47, -R26 ;  /* 0x8000001a2f097221 */ /* 0x000fe20000000000 */
[----:B------:R-:W-:-:S04]  /*2c30*/  IMAD.WIDE R26, R27, 0x4, R20 ;  /* 0x000000041b1a7825 */ /* 0x000fc800078e0214 */
[----:B------:R-:W-:Y:S02]  /*2c40*/  FADD R10, R4, -R19 ;  /* 0x80000013040a7221 */ /* 0x000fe40000000000 */
[----:B------:R-:W2:Y:S01]  /*2c50*/  LDG.E.CONSTANT R27, desc[UR4][R26.64] ;  /* 0x000000041a1b7981 */ /* 0x000ea2000c1e9900 */
[----:B------:R-:W-:Y:S01]  /*2c60*/  FADD R19, R35, -R24 ;  /* 0x8000001823137221 */ /* 0x000fe20000000000 */
[----:B------:R-:W-:-:S06]  /*2c70*/  IMAD.WIDE R24, R25, 0x4, R20 ;  /* 0x0000000419187825 */ /* 0x000fcc00078e0214 */
[----:B------:R-:W3:Y:S01]  /*2c80*/  LDG.E.CONSTANT R25, desc[UR4][R24.64] ;  /* 0x0000000418197981 */ /* 0x000ee2000c1e9900 */
[----:B------:R-:W-:-:S04]  /*2c90*/  IMAD.WIDE R48, R49, 0x4, R20 ;  /* 0x0000000431307825 */ /* 0x000fc800078e0214 */
[C---:B------:R-:W-:Y:S01]  /*2ca0*/  FADD R33, R4.reuse, -R33 ;  /* 0x8000002104217221 */ /* 0x040fe20000000000 */
[----:B------:R-:W-:Y:S01]  /*2cb0*/  FADD R4, R4, R4 ;  /* 0x0000000404047221 */ /* 0x000fe20000000000 */
[C---:B------:R-:W-:Y:S01]  /*2cc0*/  FADD R2, R47.reuse, R2 ;  /* 0x000000022f027221 */ /* 0x040fe20000000000 */
[----:B------:R0:W4:Y:S01]  /*2cd0*/  LDG.E.CONSTANT R3, desc[UR4][R48.64] ;  /* 0x0000000430037981 */ /* 0x000122000c1e9900 */
[----:B------:R-:W-:Y:S01]  /*2ce0*/  FADD R47, R47, R47 ;  /* 0x0000002f2f2f7221 */ /* 0x000fe20000000000 */
[C---:B------:R-:W-:Y:S01]  /*2cf0*/  FADD R28, R35.reuse, -R28 ;  /* 0x8000001c231c7221 */ /* 0x040fe20000000000 */
[C---:B0-----:R-:W-:Y:S01]  /*2d00*/  FADD R49, R35.reuse, -R4 ;  /* 0x8000000423317221 */ /* 0x041fe20000000000 */
[----:B------:R-:W-:Y:S01]  /*2d10*/  FADD R35, R35, -R34 ;  /* 0x8000002223237221 */ /* 0x000fe20000000000 */
[C---:B------:R-:W-:Y:S02]  /*2d20*/  FADD R5, R34.reuse, -R5 ;  /* 0x8000000522057221 */ /* 0x040fe40000000000 */
[C---:B------:R-:W-:Y:S01]  /*2d30*/  FADD R4, R34.reuse, R49 ;  /* 0x0000003122047221 */ /* 0x040fe20000000000 */
[----:B------:R-:W-:Y:S01]  /*2d40*/  FADD R34, R34, -R47 ;  /* 0x8000002f22227221 */ /* 0x000fe20000000000 */
[----:B------:R-:W-:-:S02]  /*2d50*/  IADD3 R53, PT, PT, R43, R52, RZ ;  /* 0x000000342b357210 */ /* 0x000fc40007ffe0ff */
[----:B------:R-:W-:Y:S02]  /*2d60*/  IADD3 R7, PT, PT, R41, R46, RZ ;  /* 0x0000002e29077210 */ /* 0x000fe40007ffe0ff */
[----:B------:R-:W-:Y:S01]  /*2d70*/  IADD3 R43, PT, PT, R46, R43, RZ ;  /* 0x0000002b2e2b7210 */ /* 0x000fe20007ffe0ff */
[----:B------:R-:W-:-:S06]  /*2d80*/  IMAD.WIDE R48, R37, 0x4, R20 ;  /* 0x0000000425307825 */ /* 0x000fcc00078e0214 */
[----:B------:R-:W5:Y:S01]  /*2d90*/  LDG.E.CONSTANT R49, desc[UR4][R48.64] ;  /* 0x0000000430317981 */ /* 0x000f62000c1e9900 */
[----:B--2---:R-:W-:Y:S01]  /*2da0*/  FADD R47, R27, R44 ;  /* 0x0000002c1b2f7221 */ /* 0x004fe20000000000 */
[----:B---3--:R-:W-:-:S04]  /*2db0*/  FADD R42, R25, R42 ;  /* 0x0000002a192a7221 */ /* 0x008fc80000000000 */
[----:B------:R-:W-:Y:S01]  /*2dc0*/  FADD R24, R42, -R47 ;  /* 0x8000002f2a187221 */ /* 0x000fe20000000000 */
[----:B------:R-:W-:-:S06]  /*2dd0*/  IMAD.WIDE R46, R40, 0x4, R20 ;  /* 0x00000004282e7825 */ /* 0x000fcc00078e0214 */
[----:B------:R-:W2:Y:S01]  /*2de0*/  LDG.E.CONSTANT R46, desc[UR4][R46.64] ;  /* 0x000000042e2e7981 */ /* 0x000ea2000c1e9900 */
[----:B------:R-:W-:-:S06]  /*2df0*/  IMAD.WIDE R44, R45, 0x4, R20 ;  /* 0x000000042d2c7825 */ /* 0x000fcc00078e0214 */
[----:B------:R-:W3:Y:S01]  /*2e00*/  LDG.E.CONSTANT R44, desc[UR4][R44.64] ;  /* 0x000000042c2c7981 */ /* 0x000ee2000c1e9900 */
[----:B------:R-:W-:-:S04]  /*2e10*/  IMAD.WIDE R6, R7, 0x4, R20 ;  /* 0x0000000407067825 */ /* 0x000fc800078e0214 */
[----:B------:R-:W-:-:S04]  /*2e20*/  IMAD.WIDE R50, R51, 0x4, R20 ;  /* 0x0000000433327825 */ /* 0x000fc800078e0214 */
[----:B------:R-:W-:Y:S01]  /*2e30*/  FADD R40, R25, R25 ;  /* 0x0000001919287221 */ /* 0x000fe20000000000 */
[----:B------:R-:W4:Y:S01]  /*2e40*/  LDG.E.CONSTANT R6, desc[UR4][R6.64] ;  /* 0x0000000406067981 */ /* 0x000f22000c1e9900 */
[----:B------:R-:W-:Y:S01]  /*2e50*/  FADD R37, R27, R27 ;  /* 0x0000001b1b257221 */ /* 0x000fe20000000000 */
[----:B------:R-:W-:Y:S02]  /*2e60*/  IADD3 R41, PT, PT, R41, R52, RZ ;  /* 0x0000003429297210 */ /* 0x000fe40007ffe0ff */
[----:B------:R0:W4:Y:S01]  /*2e70*/  LDG.E.CONSTANT R7, desc[UR4][R50.64] ;  /* 0x0000000432077981 */ /* 0x000122000c1e9900 */
[----:B-----5:R-:W-:Y:S01]  /*2e80*/  FADD R28, R49, R28 ;  /* 0x0000001c311c7221 */ /* 0x020fe20000000000 */
[----:B0-----:R-:W-:-:S04]  /*2e90*/  IMAD.WIDE R50, R31, 0x4, R20 ;  /* 0x000000041f327825 */ /* 0x001fc800078e0214 */
[----:B------:R-:W-:Y:S02]  /*2ea0*/  IMAD.WIDE R52, R53, 0x4, R20 ;  /* 0x0000000435347825 */ /* 0x000fe400078e0214 */
[----:B------:R-:W5:Y:S04]  /*2eb0*/  LDG.E.CONSTANT R50, desc[UR4][R50.64] ;  /* 0x0000000432327981 */ /* 0x000f68000c1e9900 */
[----:B------:R-:W5:Y:S01]  /*2ec0*/  LDG.E.CONSTANT R22, desc[UR4][R52.64] ;  /* 0x0000000434167981 */ /* 0x000f62000c1e9900 */
[----:B--2---:R-:W-:Y:S01]  /*2ed0*/  FADD R26, R46, R46 ;  /* 0x0000002e2e1a7221 */ /* 0x004fe20000000000 */
[----:B------:R-:W-:-:S03]  /*2ee0*/  FADD R46, R39, R39 ;  /* 0x00000027272e7221 */ /* 0x000fc60000000000 */
[----:B------:R-:W-:Y:S01]  /*2ef0*/  FADD R42, -R26, R25 ;  /* 0x000000191a2a7221 */ /* 0x000fe20000000100 */
[----:B------:R-:W-:-:S03]  /*2f00*/  FADD R25, R49, -R46 ;  /* 0x8000002e31197221 */ /* 0x000fc60000000000 */
[----:B------:R-:W-:Y:S01]  /*2f10*/  FADD R31, R42, R27 ;  /* 0x0000001b2a1f7221 */ /* 0x000fe20000000000 */
[C---:B------:R-:W-:Y:S01]  /*2f20*/  FADD R27, R49.reuse, -R40 ;  /* 0x80000028311b7221 */ /* 0x040fe20000000000 */
[C---:B---3--:R-:W-:Y:S01]  /*2f30*/  FADD R40, R44.reuse, -R37 ;  /* 0x800000252c287221 */ /* 0x048fe20000000000 */
[----:B------:R-:W-:Y:S01]  /*2f40*/  FADD R49, R49, -R44 ;  /* 0x8000002c31317221 */ /* 0x000fe20000000000 */
[C---:B------:R-:W-:Y:S01]  /*2f50*/  FADD R25, R44.reuse, R25 ;  /* 0x000000192c197221 */ /* 0x040fe20000000000 */
[----:B------:R-:W-:Y:S01]  /*2f60*/  FADD R37, R44, R34 ;  /* 0x000000222c257221 */ /* 0x000fe20000000000 */
[----:B------:R-:W-:-:S06]  /*2f70*/  IMAD.WIDE R44, R41, 0x4, R20 ;  /* 0x00000004292c7825 */ /* 0x000fcc00078e0214 */
[----:B------:R0:W2:Y:S01]  /*2f80*/  LDG.E.CONSTANT R45, desc[UR4][R44.64] ;  /* 0x000000042c2d7981 */ /* 0x0000a2000c1e9900 */
[----:B------:R-:W-:-:S06]  /*2f90*/  IMAD.WIDE R20, R43, 0x4, R20 ;  /* 0x000000042b147825 */ /* 0x000fcc00078e0214 */
[----:B------:R1:W3:Y:S01]  /*2fa0*/  LDG.E.CONSTANT R20, desc[UR4][R20.64] ;  /* 0x0000000414147981 */ /* 0x0002e2000c1e9900 */
[----:B------:R-:W-:Y:S01]  /*2fb0*/  FADD R41, R30, R30 ;  /* 0x0000001e1e297221 */ /* 0x000fe20000000000 */
[C---:B------:R-:W-:Y:S01]  /*2fc0*/  FADD R26, R39.reuse, -R26 ;  /* 0x8000001a271a7221 */ /* 0x040fe20000000000 */
[----:B------:R-:W-:Y:S01]  /*2fd0*/  FADD R10, R39, R10 ;  /* 0x0000000a270a7221 */ /* 0x000fe20000000000 */
[----:B------:R-:W-:Y:S01]  /*2fe0*/  FADD R28, R28, -R37 ;  /* 0x800000251c1c7221 */ /* 0x000fe20000000000 */
[----:B------:R-:W-:Y:S01]  /*2ff0*/  FADD R42, R36, -R41 ;  /* 0x80000029242a7221 */ /* 0x000fe20000000000 */
[--C-:B------:R-:W-:Y:S01]  /*3000*/  FADD R29, R29, R8.reuse ;  /* 0x000000081d1d7221 */ /* 0x100fe20000000000 */
[----:B------:R-:W-:Y:S01]  /*3010*/  FADD R39, R8, R8 ;  /* 0x0000000808277221 */ /* 0x000fe20000000000 */
[----:B------:R-:W-:Y:S01]  /*3020*/  FADD R36, R36, -R31 ;  /* 0x8000001f24247221 */ /* 0x000fe20000000000 */
[----:B------:R-:W-:Y:S01]  /*3030*/  FADD R42, R31, R42 ;  /* 0x0000002a1f2a7221 */ /* 0x000fe20000000000 */
[--C-:B----4-:R-:W-:Y:S01]  /*3040*/  FADD R31, R7, R7.reuse ;  /* 0x00000007071f7221 */ /* 0x110fe20000000000 */
[----:B------:R-:W-:Y:S01]  /*3050*/  FADD R26, R26, R7 ;  /* 0x000000071a1a7221 */ /* 0x000fe20000000000 */
[----:B------:R-:W-:Y:S01]  /*3060*/  FADD R41, R6, R6 ;  /* 0x0000000606297221 */ /* 0x000fe20000000000 */
[C---:B------:R-:W-:Y:S01]  /*3070*/  FADD R39, R32.reuse, -R39 ;  /* 0x8000002720277221 */ /* 0x040fe20000000000 */
[----:B------:R-:W-:Y:S01]  /*3080*/  FADD R19, R32, R19 ;  /* 0x0000001320137221 */ /* 0x000fe20000000000 */
[----:B0-----:R-:W-:Y:S01]  /*3090*/  FADD R44, R29, R29 ;  /* 0x0000001d1d2c7221 */ /* 0x001fe20000000000 */
[----:B-----5:R-:W-:Y:S01]  /*30a0*/  FADD R33, R33, R22 ;  /* 0x0000001621217221 */ /* 0x020fe20000000000 */
[----:B------:R-:W-:Y:S01]  /*30b0*/  FADD R35, R35, -R32 ;  /* 0x8000002023237221 */ /* 0x000fe20000000000 */
[----:B------:R-:W-:-:S02]  /*30c0*/  FADD R30, R49, -R50 ;  /* 0x80000032311e7221 */ /* 0x000fc40000000000 */
[----:B------:R-:W-:Y:S01]  /*30d0*/  FADD R34, R33, R33 ;  /* 0x0000002121227221 */ /* 0x000fe20000000000 */
[----:B------:R-:W-:Y:S01]  /*30e0*/  FADD R40, R3, R40 ;  /* 0x0000002803287221 */ /* 0x000fe20000000000 */
[----:B------:R-:W-:Y:S01]  /*30f0*/  FADD R30, R30, R3 ;  /* 0x000000031e1e7221 */ /* 0x000fe20000000000 */
[----:B--2---:R-:W-:-:S04]  /*3100*/  FADD R43, R45, R45 ;  /* 0x0000002d2d2b7221 */ /* 0x004fc80000000000 */
[--C-:B------:R-:W-:Y:S01]  /*3110*/  FADD R37, R8, -R43.reuse ;  /* 0x8000002b08257221 */ /* 0x100fe20000000000 */
[C---:B------:R-:W-:Y:S01]  /*3120*/  FADD R8, R22.reuse, -R43 ;  /* 0x8000002b16087221 */ /* 0x040fe20000000000 */
[----:B------:R-:W-:-:S03]  /*3130*/  FADD R43, R22, R22 ;  /* 0x00000016162b7221 */ /* 0x000fc60000000000 */
[----:B------:R-:W-:Y:S01]  /*3140*/  FADD R7, R7, R8 ;  /* 0x0000000807077221 */ /* 0x000fe20000000000 */
[----:B------:R-:W-:Y:S01]  /*3150*/  FADD R38, R45, R38 ;  /* 0x000000262d267221 */ /* 0x000fe20000000000 */
[----:B-1----:R-:W-:Y:S01]  /*3160*/  FADD R21, R32, -R43 ;  /* 0x8000002b20157221 */ /* 0x002fe20000000000 */
[----:B------:R-:W-:Y:S01]  /*3170*/  FADD R22, R50, -R31 ;  /* 0x8000001f32167221 */ /* 0x000fe20000000000 */
[----:B------:R-:W-:Y:S01]  /*3180*/  FADD R7, R10, -R7 ;  /* 0x800000070a077221 */ /* 0x000fe20000000000 */
[----:B------:R-:W-:Y:S01]  /*3190*/  FADD R10, R9, R6 ;  /* 0x00000006090a7221 */ /* 0x000fe20000000000 */
[----:B------:R-:W-:Y:S01]  /*31a0*/  FADD R37, R6, R37 ;  /* 0x0000002506257221 */ /* 0x000fe20000000000 */
[----:B------:R-:W-:Y:S01]  /*31b0*/  FADD R32, R50, R27 ;  /* 0x0000001b32207221 */ /* 0x000fe20000000000 */
[----:B---3--:R-:W-:Y:S01]  /*31c0*/  FADD R6, R20, -R41 ;  /* 0x8000002914067221 */ /* 0x008fe20000000000 */
[----:B------:R-:W-:Y:S01]  /*31d0*/  FADD R50, R50, R39 ;  /* 0x0000002732327221 */ /* 0x000fe20000000000 */
[----:B------:R-:W-:Y:S01]  /*31e0*/  FADD R39, R19, -R44 ;  /* 0x8000002c13277221 */ /* 0x000fe20000000000 */
[----:B------:R-:W-:Y:S01]  /*31f0*/  FADD R38, R38, R38 ;  /* 0x0000002626267221 */ /* 0x000fe20000000000 */
[C---:B------:R-:W-:Y:S01]  /*3200*/  FADD R22, R3.reuse, R22 ;  /* 0x0000001603167221 */ /* 0x040fe20000000000 */
[----:B------:R-:W-:Y:S01]  /*3210*/  FADD R3, R3, R6 ;  /* 0x0000000603037221 */ /* 0x000fe20000000000 */
[C---:B------:R-:W-:Y:S01]  /*3220*/  FADD R8, R19.reuse, -R34 ;  /* 0x8000002213087221 */ /* 0x040fe20000000000 */
[----:B------:R-:W-:Y:S01]  /*3230*/  FADD R27, R19, -R32 ;  /* 0x80000020131b7221 */ /* 0x000fe20000000000 */
[----:B------:R-:W-:Y:S01]  /*3240*/  FADD R19, R32, R39 ;  /* 0x0000002720137221 */ /* 0x000fe20000000000 */
[C---:B------:R-:W-:Y:S01]  /*3250*/  FADD R39, R33.reuse, -R38 ;  /* 0x8000002621277221 */ /* 0x040fe20000000000 */
[----:B------:R-:W-:Y:S01]  /*3260*/  FADD R9, R33, -R26 ;  /* 0x8000001a21097221 */ /* 0x000fe20000000000 */
[----:B------:R-:W-:Y:S01]  /*3270*/  FADD R5, R20, R5 ;  /* 0x0000000514057221 */ /* 0x000fe20000000000 */
[----:B------:R-:W-:Y:S01]  /*3280*/  FADD R35, R35, R20 ;  /* 0x0000001423237221 */ /* 0x000fe20000000000 */
[----:B------:R-:W-:Y:S01]  /*3290*/  FADD R33, R50, -R3 ;  /* 0x8000000332217221 */ /* 0x000fe20000000000 */
[----:B------:R-:W-:Y:S01]  /*32a0*/  FADD R3, R29, -R38 ;  /* 0x800000261d037221 */ /* 0x000fe20000000000 */
[----:B------:R-:W-:Y:S01]  /*32b0*/  FADD R21, R20, R21 ;  /* 0x0000001514157221 */ /* 0x000fe20000000000 */
[----:B------:R-:W-:Y:S01]  /*32c0*/  FADD R6, R5, -R40 ;  /* 0x8000002805067221 */ /* 0x000fe20000000000 */
[----:B------:R-:W-:Y:S01]  /*32d0*/  FADD R20, R35, -R30 ;  /* 0x8000001e23147221 */ /* 0x000fe20000000000 */
[----:B------:R-:W-:Y:S01]  /*32e0*/  FADD R31, R26, R26 ;  /* 0x0000001a1a1f7221 */ /* 0x000fe20000000000 */
[----:B------:R-:W-:Y:S01]  /*32f0*/  FADD R29, R29, -R10 ;  /* 0x8000000a1d1d7221 */ /* 0x000fe20000000000 */
[----:B------:R-:W-:Y:S01]  /*3300*/  FADD R3, R10, R3 ;  /* 0x000000030a037221 */ /* 0x000fe20000000000 */
[----:B------:R-:W-:Y:S01]  /*3310*/  FADD R35, R2, R2 ;  /* 0x0000000202237221 */ /* 0x000fe20000000000 */
[----:B------:R-:W-:Y:S01]  /*3320*/  FADD R44, R26, R39 ;  /* 0x000000271a2c7221 */ /* 0x000fe20000000000 */
[----:B------:R-:W-:Y:S01]  /*3330*/  FADD R10, R10, R10 ;  /* 0x0000000a0a0a7221 */ /* 0x000fe20000000000 */
[----:B------:R-:W-:Y:S01]  /*3340*/  FADD R26, R37, R37 ;  /* 0x00000025251a7221 */ /* 0x000fe20000000000 */
[----:B------:R-:W-:Y:S01]  /*3350*/  FADD R27, R27, -R6 ;  /* 0x800000061b1b7221 */ /* 0x000fe20000000000 */
[----:B------:R-:W-:Y:S01]  /*3360*/  FADD R31, R32, -R31 ;  /* 0x8000001f201f7221 */ /* 0x000fe20000000000 */
[----:B------:R-:W-:Y:S01]  /*3370*/  FADD R28, R28, -R33 ;  /* 0x800000211c1c7221 */ /* 0x000fe20000000000 */
[C---:B------:R-:W-:Y:S01]  /*3380*/  FADD R6, R4.reuse, -R35 ;  /* 0x8000002304067221 */ /* 0x040fe20000000000 */
[----:B------:R-:W-:Y:S01]  /*3390*/  FADD R33, R5, -R10 ;  /* 0x8000000a05217221 */ /* 0x000fe20000000000 */
[----:B------:R-:W-:Y:S01]  /*33a0*/  FADD R4, R4, -R21 ;  /* 0x8000001504047221 */ /* 0x000fe20000000000 */
[----:B------:R-:W-:Y:S01]  /*33b0*/  FADD R21, R21, -R26 ;  /* 0x8000001a15157221 */ /* 0x000fe20000000000 */
[C---:B------:R-:W-:Y:S01]  /*33c0*/  FADD R31, R40.reuse, R31 ;  /* 0x0000001f281f7221 */ /* 0x040fe20000000000 */
[----:B------:R-:W-:Y:S01]  /*33d0*/  FADD R8, R5, R8 ;  /* 0x0000000805087221 */ /* 0x000fe20000000000 */
[C---:B------:R-:W-:Y:S01]  /*33e0*/  FADD R6, R25.reuse, R6 ;  /* 0x0000000619067221 */ /* 0x040fe20000000000 */
[----:B------:R-:W-:Y:S01]  /*33f0*/  FADD R40, R40, R33 ;  /* 0x0000002128287221 */ /* 0x000fe20000000000 */
[----:B------:R-:W-:Y:S01]  /*3400*/  FADD R25, R25, -R22 ;  /* 0x8000001619197221 */ /* 0x000fe20000000000 */
[----:B------:R-:W-:Y:S01]  /*3410*/  FADD R5, R3, R3 ;  /* 0x0000000303057221 */ /* 0x000fe20000000000 */
[----:B------:R-:W-:Y:S01]  /*3420*/  FADD R21, R22, R21 ;  /* 0x0000001516157221 */ /* 0x000fe20000000000 */
[----:B------:R-:W-:Y:S01]  /*3430*/  FADD R26, R19, -R40 ;  /* 0x80000028131a7221 */ /* 0x000fe20000000000 */
[----:B------:R-:W-:Y:S01]  /*3440*/  FADD R2, R2, -R37 ;  /* 0x8000002502027221 */ /* 0x000fe20000000000 */
[----:B------:R-:W-:Y:S01]  /*3450*/  FADD R25, R4, -R25 ;  /* 0x8000001904197221 */ /* 0x000fe20000000000 */
[----:B------:R-:W-:Y:S01]  /*3460*/  FADD R22, R8, -R5 ;  /* 0x8000000508167221 */ /* 0x000fe20000000000 */
[----:B------:R-:W-:Y:S01]  /*3470*/  FADD R21, R6, -R21 ;  /* 0x8000001506157221 */ /* 0x000fe20000000000 */
[----:B------:R-:W-:Y:S01]  /*3480*/  FADD R19, R8, -R31 ;  /* 0x8000001f08137221 */ /* 0x000fe20000000000 */
[----:B------:R-:W-:Y:S01]  /*3490*/  FMUL R6, R24, 0.5 ;  /* 0x3f00000018067820 */ /* 0x000fe20000400000 */
[----:B------:R-:W-:Y:S01]  /*34a0*/  FMUL R5, R7, 0.5 ;  /* 0x3f00000007057820 */ /* 0x000fe20000400000 */
[----:B------:R-:W-:Y:S01]  /*34b0*/  FMUL R30, R28, 0.25 ;  /* 0x3e8000001c1e7820 */ /* 0x000fe20000400000 */
[----:B------:R-:W-:Y:S01]  /*34c0*/  FADD R22, R31, R22 ;  /* 0x000000161f167221 */ /* 0x000fe20000000000 */
[----:B------:R-:W-:Y:S01]  /*34d0*/  FMUL R10, R29, 0.5 ;  /* 0x3f0000001d0a7820 */ /* 0x000fe20000400000 */
[----:B------:R-:W-:Y:S01]  /*34e0*/  FMUL R9, R9, 0.5 ;  /* 0x3f00000009097820 */ /* 0x000fe20000400000 */
[----:B------:R-:W-:Y:S01]  /*34f0*/  FMUL R4, R36, 0.5 ;  /* 0x3f00000024047820 */ /* 0x000fe20000400000 */
[----:B------:R-:W-:Y:S01]  /*3500*/  FMUL R8, R2, 0.5 ;  /* 0x3f00000002087820 */ /* 0x000fe20000400000 */
[----:B------:R-:W-:Y:S01]  /*3510*/  FMUL R7, R20, 0.125 ;  /* 0x3e00000014077820 */ /* 0x000fe20000400000 */
[----:B------:R-:W-:Y:S01]  /*3520*/  FMUL R40, R27, 0.25 ;  /* 0x3e8000001b287820 */ /* 0x000fe20000400000 */
[----:B------:R-:W-:Y:S01]  /*3530*/  FMUL R34, R25, 0.25 ;  /* 0x3e80000019227820 */ /* 0x000fe20000400000 */
[----:B------:R-:W-:Y:S01]  /*3540*/  FMUL R26, R26, 0.5 ;  /* 0x3f0000001a1a7820 */ /* 0x000fe20000400000 */
[----:B------:R-:W-:Y:S01]  /*3550*/  FMUL R28, R19, 0.5 ;  /* 0x3f000000131c7820 */ /* 0x000fe20000400000 */
[----:B------:R-:W-:-:S07]  /*3560*/  FMUL R24, R21, 0.5 ;  /* 0x3f00000015187820 */ /* 0x000fce0000400000 */
.L_x_29:
[----:B------:R-:W-:Y:S01]  /*3570*/  MOV R2, 0x2edbe6ff ;  /* 0x2edbe6ff00027802 */ /* 0x000fe20000000f00 */
[----:B------:R-:W-:Y:S01]  /*3580*/  BSSY.RECONVERGENT B2, `(.L_x_30) ;  /* 0x000000f000027945 */ /* 0x000fe20003800200 */
[----:B------:R-:W-:Y:S02]  /*3590*/  FSETP.GEU.AND P0, PT, |R23|, 1.00000001335143196e-10, PT ;  /* 0x2edbe6ff1700780b */ /* 0x000fe40003f0e200 */
[----:B------:R-:W-:-:S04]  /*35a0*/  LOP3.LUT R2, R2, 0x80000000, R23, 0xb8, !PT ;  /* 0x8000000002027812 */ /* 0x000fc800078eb817 */
[----:B------:R-:W-:-:S04]  /*35b0*/  FSEL R21, R2, R23, !P0 ;  /* 0x0000001702157208 */ /* 0x000fc80004000000 */
[----:B------:R-:W0:Y:S08]  /*35c0*/  MUFU.RCP R2, R21 ;  /* 0x0000001500027308 */ /* 0x000e300000001000 */
[----:B------:R-:W1:Y:S01]  /*35d0*/  FCHK P0, R0, R21 ;  /* 0x0000001500007302 */ /* 0x000e620000000000 */
[----:B0-----:R-:W-:-:S04]  /*35e0*/  FFMA R19, -R21, R2, 1 ;  /* 0x3f80000015137423 */ /* 0x001fc80000000102 */
[----:B------:R-:W-:-:S04]  /*35f0*/  FFMA R19, R2, R19, R2 ;  /* 0x0000001302137223 */ /* 0x000fc80000000002 */
[----:B------:R-:W-:-:S04]  /*3600*/  FFMA R20, R19, R0, RZ ;  /* 0x0000000013147223 */ /* 0x000fc800000000ff */
[----:B------:R-:W-:-:S04]  /*3610*/  FFMA R25, -R21, R20, R0 ;  /* 0x0000001415197223 */ /* 0x000fc80000000100 */
[----:B------:R-:W-:Y:S01]  /*3620*/  FFMA R20, R19, R25, R20 ;  /* 0x0000001913147223 */ /* 0x000fe20000000014 */
[----:B-1----:R-:W-:Y:S06]  /*3630*/  @!P0 BRA `(.L_x_31) ;  /* 0x00000000000c8947 */ /* 0x002fec0003800000 */
[----:B------:R-:W-:-:S07]  /*3640*/  MOV R32, 0x3660 ;  /* 0x0000366000207802 */ /* 0x000fce0000000f00 */
[----:B------:R-:W-:Y:S05]  /*3650*/  CALL.REL.NOINC `($__internal_0_$__cuda_sm3x_div_rn_noftz_f32_slowpath) ;  /* 0x0000001800707944 */ /* 0x000fea0003c00000 */
[----:B------:R-:W-:-:S07]  /*3660*/  MOV R20, R0 ;  /* 0x0000000000147202 */ /* 0x000fce0000000f00 */
.L_x_31:
[----:B------:R-:W-:Y:S05]  /*3670*/  BSYNC.RECONVERGENT B2 ;  /* 0x0000000000027941 */ /* 0x000fea0003800200 */
.L_x_30:
[----:B------:R-:W0:Y:S01]  /*3680*/  MUFU.RCP R0, R21 ;  /* 0x0000001500007308 */ /* 0x000e220000001000 */
[----:B------:R-:W-:Y:S07]  /*3690*/  BSSY.RECONVERGENT B2, `(.L_x_32) ;  /* 0x000000c000027945 */ /* 0x000fee0003800200 */
[----:B------:R-:W1:Y:S01]  /*36a0*/  FCHK P0, R18, R21 ;  /* 0x0000001512007302 */ /* 0x000e620000000000 */
[----:B0-----:R-:W-:-:S04]  /*36b0*/  FFMA R19, -R21, R0, 1 ;  /* 0x3f80000015137423 */ /* 0x001fc80000000100 */
[----:B------:R-:W-:-:S04]  /*36c0*/  FFMA R19, R0, R19, R0 ;  /* 0x0000001300137223 */ /* 0x000fc80000000000 */
[----:B------:R-:W-:-:S04]  /*36d0*/  FFMA R0, R19, R18, RZ ;  /* 0x0000001213007223 */ /* 0x000fc800000000ff */
[----:B------:R-:W-:-:S04]  /*36e0*/  FFMA R25, -R21, R0, R18 ;  /* 0x0000000015197223 */ /* 0x000fc80000000112 */
[----:B------:R-:W-:Y:S01]  /*36f0*/  FFMA R19, R19, R25, R0 ;  /* 0x0000001913137223 */ /* 0x000fe20000000000 */
[----:B-1----:R-:W-:Y:S06]  /*3700*/  @!P0 BRA `(.L_x_33) ;  /* 0x0000000000108947 */ /* 0x002fec0003800000 */
[----:B------:R-:W-:Y:S02]  /*3710*/  MOV R0, R18 ;  /* 0x0000001200007202 */ /* 0x000fe40000000f00 */
[----:B------:R-:W-:-:S07]  /*3720*/  MOV R32, 0x3740 ;  /* 0x0000374000207802 */ /* 0x000fce0000000f00 */
[----:B------:R-:W-:Y:S05]  /*3730*/  CALL.REL.NOINC `($__internal_0_$__cuda_sm3x_div_rn_noftz_f32_slowpath) ;  /* 0x0000001800387944 */ /* 0x000fea0003c00000 */
[----:B------:R-:W-:-:S07]  /*3740*/  MOV R19, R0 ;  /* 0x0000000000137202 */ /* 0x000fce0000000f00 */
.L_x_33:
[----:B------:R-:W-:Y:S05]  /*3750*/  BSYNC.RECONVERGENT B2 ;  /* 0x0000000000027941 */ /* 0x000fea0003800200 */
.L_x_32:
        /* <DEDUP_REMOVED lines=13> */
.L_x_35:
[----:B------:R-:W-:Y:S05]  /*3830*/  BSYNC.RECONVERGENT B2 ;  /* 0x0000000000027941 */ /* 0x000fea0003800200 */
.L_x_34:
        /* <DEDUP_REMOVED lines=13> */
.L_x_37:
[----:B------:R-:W-:Y:S05]  /*3910*/  BSYNC.RECONVERGENT B2 ;  /* 0x0000000000027941 */ /* 0x000fea0003800200 */
.L_x_36:
        /* <DEDUP_REMOVED lines=13> */
.L_x_39:
[----:B------:R-:W-:Y:S05]  /*39f0*/  BSYNC.RECONVERGENT B2 ;  /* 0x0000000000027941 */ /* 0x000fea0003800200 */
.L_x_38:
        /* <DEDUP_REMOVED lines=13> */
.L_x_41:
[----:B------:R-:W-:Y:S05]  /*3ad0*/  BSYNC.RECONVERGENT B2 ;  /* 0x0000000000027941 */ /* 0x000fea0003800200 */
.L_x_40:
        /* <DEDUP_REMOVED lines=13> */
.L_x_43:
[----:B------:R-:W-:Y:S05]  /*3bb0*/  BSYNC.RECONVERGENT B2 ;  /* 0x0000000000027941 */ /* 0x000fea0003800200 */
.L_x_42:
        /* <DEDUP_REMOVED lines=13> */
.L_x_45:
[----:B------:R-:W-:Y:S05]  /*3c90*/  BSYNC.RECONVERGENT B2 ;  /* 0x0000000000027941 */ /* 0x000fea0003800200 */
.L_x_44:
        /* <DEDUP_REMOVED lines=13> */
.L_x_47:
[----:B------:R-:W-:Y:S05]  /*3d70*/  BSYNC.RECONVERGENT B2 ;  /* 0x0000000000027941 */ /* 0x000fea0003800200 */
.L_x_46:
        /* <DEDUP_REMOVED lines=13> */
.L_x_49:
[----:B------:R-:W-:Y:S05]  /*3e50*/  BSYNC.RECONVERGENT B2 ;  /* 0x0000000000027941 */ /* 0x000fea0003800200 */
.L_x_48:
        /* <DEDUP_REMOVED lines=13> */
.L_x_51:
[----:B------:R-:W-:Y:S05]  /*3f30*/  BSYNC.RECONVERGENT B2 ;  /* 0x0000000000027941 */ /* 0x000fea0003800200 */
.L_x_50:
        /* <DEDUP_REMOVED lines=13> */
.L_x_53:
[----:B------:R-:W-:Y:S05]  /*4010*/  BSYNC.RECONVERGENT B2 ;  /* 0x0000000000027941 */ /* 0x000fea0003800200 */
.L_x_52:
        /* <DEDUP_REMOVED lines=13> */
.L_x_55:
[----:B------:R-:W-:Y:S05]  /*40f0*/  BSYNC.RECONVERGENT B2 ;  /* 0x0000000000027941 */ /* 0x000fea0003800200 */
.L_x_54:
        /* <DEDUP_REMOVED lines=13> */
.L_x_57:
[----:B------:R-:W-:Y:S05]  /*41d0*/  BSYNC.RECONVERGENT B2 ;  /* 0x0000000000027941 */ /* 0x000fea0003800200 */
.L_x_56:
        /* <DEDUP_REMOVED lines=13> */
.L_x_59:
[----:B------:R-:W-:Y:S05]  /*42b0*/  BSYNC.RECONVERGENT B2 ;  /* 0x0000000000027941 */ /* 0x000fea0003800200 */
.L_x_58:
        /* <DEDUP_REMOVED lines=13> */
.L_x_61:
[----:B------:R-:W-:Y:S05]  /*4390*/  BSYNC.RECONVERGENT B2 ;  /* 0x0000000000027941 */ /* 0x000fea0003800200 */
.L_x_60:
        /* <DEDUP_REMOVED lines=13> */
.L_x_63:
[----:B------:R-:W-:Y:S05]  /*4470*/  BSYNC.RECONVERGENT B2 ;  /* 0x0000000000027941 */ /* 0x000fea0003800200 */
.L_x_62:
        /* <DEDUP_REMOVED lines=13> */
.L_x_65:
[----:B------:R-:W-:Y:S05]  /*4550*/  BSYNC.RECONVERGENT B2 ;  /* 0x0000000000027941 */ /* 0x000fea0003800200 */
.L_x_64:
        /* <DEDUP_REMOVED lines=13> */
.L_x_67:
[----:B------:R-:W-:Y:S05]  /*4630*/  BSYNC.RECONVERGENT B2 ;  /* 0x0000000000027941 */ /* 0x000fea0003800200 */
.L_x_66:
        /* <DEDUP_REMOVED lines=13> */
.L_x_69:
[----:B------:R-:W-:Y:S05]  /*4710*/  BSYNC.RECONVERGENT B2 ;  /* 0x0000000000027941 */ /* 0x000fea0003800200 */
.L_x_68:
        /* <DEDUP_REMOVED lines=13> */
.L_x_71:
[----:B------:R-:W-:Y:S05]  /*47f0*/  BSYNC.RECONVERGENT B2 ;  /* 0x0000000000027941 */ /* 0x000fea0003800200 */
.L_x_70:
        /* <DEDUP_REMOVED lines=13> */
.L_x_73:
[----:B------:R-:W-:Y:S05]  /*48d0*/  BSYNC.RECONVERGENT B2 ;  /* 0x0000000000027941 */ /* 0x000fea0003800200 */
.L_x_72:
        /* <DEDUP_REMOVED lines=13> */
.L_x_75:
[----:B------:R-:W-:Y:S05]  /*49b0*/  BSYNC.RECONVERGENT B2 ;  /* 0x0000000000027941 */ /* 0x000fea0003800200 */
.L_x_74:
        /* <DEDUP_REMOVED lines=13> */
.L_x_77:
[----:B------:R-:W-:Y:S05]  /*4a90*/  BSYNC.RECONVERGENT B2 ;  /* 0x0000000000027941 */ /* 0x000fea0003800200 */
.L_x_76:
        /* <DEDUP_REMOVED lines=13> */
.L_x_79:
[----:B------:R-:W-:Y:S05]  /*4b70*/  BSYNC.RECONVERGENT B2 ;  /* 0x0000000000027941 */ /* 0x000fea0003800200 */
.L_x_78:
        /* <DEDUP_REMOVED lines=12> */
.L_x_81:
[----:B------:R-:W-:Y:S05]  /*4c40*/  BSYNC.RECONVERGENT B2 ;  /* 0x0000000000027941 */ /* 0x000fea0003800200 */
.L_x_80:
[----:B------:R-:W0:Y:S01]  /*4c50*/  S2R R2, SR_TID.X ;  /* 0x0000000000027919 */ /* 0x000e220000002100 */
[----:B------:R-:W0:Y:S08]  /*4c60*/  S2UR UR6, SR_CTAID.X ;  /* 0x00000000000679c3 */ /* 0x000e300000002500 */
[----:B------:R-:W0:Y:S08]  /*4c70*/  LDC R25, c[0x0][0x360] ;  /* 0x0000d800ff197b82 */ /* 0x000e300000000800 */
[----:B------:R-:W1:Y:S08]  /*4c80*/  LDC.64 R46, c[0x0][0x380] ;  /* 0x0000e000ff2e7b82 */ /* 0x000e700000000a00 */
[----:B------:R-:W2:Y:S01]  /*4c90*/  LDC R21, c[0x0][0x3a0] ;  /* 0x0000e800ff157b82 */ /* 0x000ea20000000800 */
[----:B0-----:R-:W-:-:S04]  /*4ca0*/  IMAD R25, R25, UR6, R2 ;  /* 0x0000000619197c24 */ /* 0x001fc8000f8e0202 */
[----:B-1----:R-:W-:-:S05]  /*4cb0*/  IMAD.WIDE R46, R25, 0x4, R46 ;  /* 0x00000004192e7825 */ /* 0x002fca00078e022e */
[----:B------:R0:W-:Y:S01]  /*4cc0*/  STG.E desc[UR4][R46.64], R23 ;  /* 0x000000172e007986 */ /* 0x0001e2000c101904 */
[----:B--2---:R-:W-:-:S05]  /*4cd0*/  IMAD.WIDE R40, R21, 0x4, R46 ;  /* 0x0000000415287825 */ /* 0x004fca00078e022e */
[----:B------:R-:W-:Y:S01]  /*4ce0*/  STG.E desc[UR4][R40.64], R20 ;  /* 0x0000001428007986 */ /* 0x000fe2000c101904 */
[----:B------:R-:W-:-:S05]  /*4cf0*/  IMAD.WIDE R38, R21, 0x4, R40 ;  /* 0x0000000415267825 */ /* 0x000fca00078e0228 */
[----:B------:R-:W-:Y:S01]  /*4d00*/  STG.E desc[UR4][R38.64], R19 ;  /* 0x0000001326007986 */ /* 0x000fe2000c101904 */
[----:B------:R-:W-:-:S05]  /*4d10*/  IMAD.WIDE R36, R21, 0x4, R38 ;  /* 0x0000000415247825 */ /* 0x000fca00078e0226 */
[----:B------:R-:W-:Y:S01]  /*4d20*/  STG.E desc[UR4][R36.64], R18 ;  /* 0x0000001224007986 */ /* 0x000fe2000c101904 */
[----:B------:R-:W-:-:S05]  /*4d30*/  IMAD.WIDE R32, R21, 0x4, R36 ;  /* 0x0000000415207825 */ /* 0x000fca00078e0224 */
[----:B------:R1:W-:Y:S01]  /*4d40*/  STG.E desc[UR4][R32.64], R17 ;  /* 0x0000001120007986 */ /* 0x0003e2000c101904 */
[----:B------:R-:W-:-:S05]  /*4d50*/  IMAD.WIDE R24, R21, 0x4, R32 ;  /* 0x0000000415187825 */ /* 0x000fca00078e0220 */
[----:B------:R2:W-:Y:S01]  /*4d60*/  STG.E desc[UR4][R24.64], R16 ;  /* 0x0000001018007986 */ /* 0x0005e2000c101904 */
[----:B------:R-:W-:-:S05]  /*4d70*/  IMAD.WIDE R44, R21, 0x4, R24 ;  /* 0x00000004152c7825 */ /* 0x000fca00078e0218 */
[----:B------:R-:W-:Y:S01]  /*4d80*/  STG.E desc[UR4][R44.64], R15 ;  /* 0x0000000f2c007986 */ /* 0x000fe2000c101904 */
[----:B------:R-:W-:-:S05]  /*4d90*/  IMAD.WIDE R42, R21, 0x4, R44 ;  /* 0x00000004152a7825 */ /* 0x000fca00078e022c */
[----:B------:R3:W-:Y:S01]  /*4da0*/  STG.E desc[UR4][R42.64], R14 ;  /* 0x0000000e2a007986 */ /* 0x0007e2000c101904 */
[----:B------:R-:W-:-:S05]  /*4db0*/  IMAD.WIDE R48, R21, 0x4, R42 ;  /* 0x0000000415307825 */ /* 0x000fca00078e022a */
[----:B------:R-:W-:Y:S01]  /*4dc0*/  STG.E desc[UR4][R48.64], R13 ;  /* 0x0000000d30007986 */ /* 0x000fe2000c101904 */
[----:B------:R-:W-:-:S05]  /*4dd0*/  IMAD.WIDE R52, R21, 0x4, R48 ;  /* 0x0000000415347825 */ /* 0x000fca00078e0230 */
[----:B------:R-:W-:Y:S01]  /*4de0*/  STG.E desc[UR4][R52.64], R12 ;  /* 0x0000000c34007986 */ /* 0x000fe2000c101904 */
[----:B------:R-:W-:-:S05]  /*4df0*/  IMAD.WIDE R50, R21, 0x4, R52 ;  /* 0x0000000415327825 */ /* 0x000fca00078e0234 */
[----:B------:R-:W-:Y:S01]  /*4e00*/  STG.E desc[UR4][R50.64], R11 ;  /* 0x0000000b32007986 */ /* 0x000fe2000c101904 */
[----:B0-----:R-:W-:-:S05]  /*4e10*/  IMAD.WIDE R22, R21, 0x4, R50 ;  /* 0x0000000415167825 */ /* 0x001fca00078e0232 */
[----:B------:R0:W-:Y:S01]  /*4e20*/  STG.E desc[UR4][R22.64], R10 ;  /* 0x0000000a16007986 */ /* 0x0001e2000c101904 */
[----:B-1----:R-:W-:-:S05]  /*4e30*/  IMAD.WIDE R32, R21, 0x4, R22 ;  /* 0x0000000415207825 */ /* 0x002fca00078e0216 */
[----:B------:R-:W-:Y:S01]  /*4e40*/  STG.E desc[UR4][R32.64], R9 ;  /* 0x0000000920007986 */ /* 0x000fe2000c101904 */
[----:B------:R-:W-:-:S05]  /*4e50*/  IMAD.WIDE R46, R21, 0x4, R32 ;  /* 0x00000004152e7825 */ /* 0x000fca00078e0220 */
        /* <DEDUP_REMOVED lines=9> */
[----:B--2---:R-:W-:-:S05]  /*4ef0*/  IMAD.WIDE R24, R21, 0x4, R36 ;  /* 0x0000000415187825 */ /* 0x004fca00078e0224 */
[----:B------:R-:W-:Y:S01]  /*4f00*/  STG.E desc[UR4][R24.64], R3 ;  /* 0x0000000318007986 */ /* 0x000fe2000c101904 */
[----:B------:R-:W-:-:S05]  /*4f10*/  IMAD.WIDE R16, R21, 0x4, R24 ;  /* 0x0000000415107825 */ /* 0x000fca00078e0218 */
[----:B------:R-:W-:Y:S01]  /*4f20*/  STG.E desc[UR4][R16.64], R27 ;  /* 0x0000001b10007986 */ /* 0x000fe2000c101904 */
[----:B---3--:R-:W-:-:S05]  /*4f30*/  IMAD.WIDE R42, R21, 0x4, R16 ;  /* 0x00000004152a7825 */ /* 0x008fca00078e0210 */
[----:B------:R-:W-:Y:S01]  /*4f40*/  STG.E desc[UR4][R42.64], R29 ;  /* 0x0000001d2a007986 */ /* 0x000fe2000c101904 */
[----:B------:R-:W-:-:S05]  /*4f50*/  IMAD.WIDE R14, R21, 0x4, R42 ;  /* 0x00000004150e7825 */ /* 0x000fca00078e022a */
[----:B------:R-:W-:Y:S01]  /*4f60*/  STG.E desc[UR4][R14.64], R31 ;  /* 0x0000001f0e007986 */ /* 0x000fe2000c101904 */
[----:B------:R-:W-:-:S05]  /*4f70*/  IMAD.WIDE R44, R21, 0x4, R14 ;  /* 0x00000004152c7825 */ /* 0x000fca00078e020e */
[----:B------:R-:W-:Y:S01]  /*4f80*/  STG.E desc[UR4][R44.64], R34 ;  /* 0x000000222c007986 */ /* 0x000fe2000c101904 */
[----:B0-----:R-:W-:-:S05]  /*4f90*/  IMAD.WIDE R22, R21, 0x4, R44 ;  /* 0x0000000415167825 */ /* 0x001fca00078e022c */
[----:B------:R-:W-:Y:S01]  /*4fa0*/  STG.E desc[UR4][R22.64], R30 ;  /* 0x0000001e16007986 */ /* 0x000fe2000c101904 */
[----:B------:R-:W-:-:S05]  /*4fb0*/  IMAD.WIDE R48, R21, 0x4, R22 ;  /* 0x0000000415307825 */ /* 0x000fca00078e0216 */
[----:B------:R-:W-:Y:S01]  /*4fc0*/  STG.E desc[UR4][R48.64], R28 ;  /* 0x0000001c30007986 */ /* 0x000fe2000c101904 */
[----:B------:R-:W-:-:S05]  /*4fd0*/  IMAD.WIDE R12, R21, 0x4, R48 ;  /* 0x00000004150c7825 */ /* 0x000fca00078e0230 */
[----:B------:R-:W-:Y:S01]  /*4fe0*/  STG.E desc[UR4][R12.64], R26 ;  /* 0x0000001a0c007986 */ /* 0x000fe2000c101904 */
[----:B------:R-:W-:-:S05]  /*4ff0*/  IMAD.WIDE R10, R21, 0x4, R12 ;  /* 0x00000004150a7825 */ /* 0x000fca00078e020c */
[----:B------:R-:W-:Y:S01]  /*5000*/  STG.E desc[UR4][R10.64], R0 ;  /* 0x000000000a007986 */ /* 0x000fe2000c101904 */
[----:B------:R-:W-:Y:S05]  /*5010*/  EXIT ;  /* 0x000000000000794d */ /* 0x000fea0003800000 */
        .weak           $__internal_0_$__cuda_sm3x_div_rn_noftz_f32_slowpath
        .type           $__internal_0_$__cuda_sm3x_div_rn_noftz_f32_slowpath,@function
        .size           $__internal_0_$__cuda_sm3x_div_rn_noftz_f32_slowpath,(.L_x_94 - $__internal_0_$__cuda_sm3x_div_rn_noftz_f32_slowpath)
$__internal_0_$__cuda_sm3x_div_rn_noftz_f32_slowpath:
[----:B------:R-:W-:Y:S01]  /*5020*/  SHF.R.U32.HI R2, RZ, 0x17, R21 ;  /* 0x00000017ff027819 */ /* 0x000fe20000011615 */
[----:B------:R-:W-:Y:S01]  /*5030*/  BSSY.RECONVERGENT B0, `(.L_x_82) ;  /* 0x0000065000007945 */ /* 0x000fe20003800200 */
[----:B------:R-:W-:Y:S02]  /*5040*/  SHF.R.U32.HI R35, RZ, 0x17, R0 ;  /* 0x00000017ff237819 */ /* 0x000fe40000011600 */
[----:B------:R-:W-:Y:S02]  /*5050*/  LOP3.LUT R2, R2, 0xff, RZ, 0xc0, !PT ;  /* 0x000000ff02027812 */ /* 0x000fe400078ec0ff */
[----:B------:R-:W-:Y:S02]  /*5060*/  LOP3.LUT R35, R35, 0xff, RZ, 0xc0, !PT ;  /* 0x000000ff23237812 */ /* 0x000fe400078ec0ff */
[----:B------:R-:W-:Y:S02]  /*5070*/  IADD3 R25, PT, PT, R2, -0x1, RZ ;  /* 0xffffffff02197810 */ /* 0x000fe40007ffe0ff */
[----:B------:R-:W-:-:S02]  /*5080*/  IADD3 R33, PT, PT, R35, -0x1, RZ ;  /* 0xffffffff23217810 */ /* 0x000fc40007ffe0ff */
[----:B------:R-:W-:-:S04]  /*5090*/  ISETP.GT.U32.AND P0, PT, R25, 0xfd, PT ;  /* 0x000000fd1900780c */ /* 0x000fc80003f04070 */
[----:B------:R-:W-:Y:S02]  /*50a0*/  ISETP.GT.U32.OR P0, PT, R33, 0xfd, P0 ;  /* 0x000000fd2100780c */ /* 0x000fe40000704470 */
[----:B------:R-:W-:-:S11]  /*50b0*/  MOV R33, R21 ;  /* 0x0000001500217202 */ /* 0x000fd60000000f00 */
[----:B------:R-:W-:Y:S01]  /*50c0*/  @!P0 MOV R25, RZ ;  /* 0x000000ff00198202 */ /* 0x000fe20000000f00 */
[----:B------:R-:W-:Y:S06]  /*50d0*/  @!P0 BRA `(.L_x_83) ;  /* 0x0000000000648947 */ /* 0x000fec0003800000 */
[----:B------:R-:W-:Y:S02]  /*50e0*/  FSETP.GTU.FTZ.AND P0, PT, |R0|, +INF , PT ;  /* 0x7f8000000000780b */ /* 0x000fe40003f1c200 */
[----:B------:R-:W-:-:S04]  /*50f0*/  FSETP.GTU.FTZ.AND P1, PT, |R21|, +INF , PT ;  /* 0x7f8000001500780b */ /* 0x000fc80003f3c200 */
[----:B------:R-:W-:-:S13]  /*5100*/  PLOP3.LUT P0, PT, P0, P1, PT, 0xf8, 0x8f ;  /* 0x00000000008f781c */ /* 0x000fda0000703f70 */
[----:B------:R-:W-:Y:S05]  /*5110*/  @P0 BRA `(.L_x_84) ;  /* 0x0000000400540947 */ /* 0x000fea0003800000 */
[----:B------:R-:W-:-:S13]  /*5120*/  LOP3.LUT P0, RZ, R33, 0x7fffffff, R0, 0xc8, !PT ;  /* 0x7fffffff21ff7812 */ /* 0x000fda000780c800 */
[----:B------:R-:W-:Y:S05]  /*5130*/  @!P0 BRA `(.L_x_85) ;  /* 0x0000000400448947 */ /* 0x000fea0003800000 */
[C---:B------:R-:W-:Y:S02]  /*5140*/  FSETP.NEU.FTZ.AND P1, PT, |R0|.reuse, +INF , PT ;  /* 0x7f8000000000780b */ /* 0x040fe40003f3d200 */
[----:B------:R-:W-:Y:S02]  /*5150*/  FSETP.NEU.FTZ.AND P2, PT, |R21|, +INF , PT ;  /* 0x7f8000001500780b */ /* 0x000fe40003f5d200 */
[----:B------:R-:W-:-:S11]  /*5160*/  FSETP.NEU.FTZ.AND P0, PT, |R0|, +INF , PT ;  /* 0x7f8000000000780b */ /* 0x000fd60003f1d200 */
[----:B------:R-:W-:Y:S05]  /*5170*/  @!P2 BRA !P1, `(.L_x_85) ;  /* 0x000000040034a947 */ /* 0x000fea0004800000 */
[----:B------:R-:W-:-:S04]  /*5180*/  LOP3.LUT P1, RZ, R0, 0x7fffffff, RZ, 0xc0, !PT ;  /* 0x7fffffff00ff7812 */ /* 0x000fc8000782c0ff */
[----:B------:R-:W-:-:S13]  /*5190*/  PLOP3.LUT P1, PT, P2, P1, PT, 0x2f, 0xf2 ;  /* 0x0000000000f2781c */ /* 0x000fda0001722577 */
[----:B------:R-:W-:Y:S05]  /*51a0*/  @P1 BRA `(.L_x_86) ;  /* 0x0000000400201947 */ /* 0x000fea0003800000 */
[----:B------:R-:W-:-:S04]  /*51b0*/  LOP3.LUT P1, RZ, R33, 0x7fffffff, RZ, 0xc0, !PT ;  /* 0x7fffffff21ff7812 */ /* 0x000fc8000782c0ff */
[----:B------:R-:W-:-:S13]  /*51c0*/  PLOP3.LUT P0, PT, P0, P1, PT, 0x2f, 0xf2 ;  /* 0x0000000000f2781c */ /* 0x000fda0000702577 */
[----:B------:R-:W-:Y:S05]  /*51d0*/  @P0 BRA `(.L_x_87) ;  /* 0x0000000400080947 */ /* 0x000fea0003800000 */
[----:B------:R-:W-:-:S04]  /*51e0*/  IADD3 R25, PT, PT, R35, -0x1, RZ ;  /* 0xffffffff23197810 */ /* 0x000fc80007ffe0ff */
[----:B------:R-:W-:Y:S02]  /*51f0*/  ISETP.GE.AND P0, PT, R25, RZ, PT ;  /* 0x000000ff1900720c */ /* 0x000fe40003f06270 */
[----:B------:R-:W-:-:S04]  /*5200*/  IADD3 R25, PT, PT, R2, -0x1, RZ ;  /* 0xffffffff02197810 */ /* 0x000fc80007ffe0ff */
[----:B------:R-:W-:-:S07]  /*5210*/  ISETP.GE.AND P1, PT, R25, RZ, PT ;  /* 0x000000ff1900720c */ /* 0x000fce0003f26270 */
[----:B------:R-:W-:Y:S01]  /*5220*/  @P0 MOV R25, RZ ;  /* 0x000000ff00190202 */ /* 0x000fe20000000f00 */
[----:B------:R-:W-:Y:S01]  /*5230*/  @!P0 FFMA R0, R0, 1.84467440737095516160e+19, RZ ;  /* 0x5f80000000008823 */ /* 0x000fe200000000ff */
[----:B------:R-:W-:-:S04]  /*5240*/  @!P0 MOV R25, 0xffffffc0 ;  /* 0xffffffc000198802 */ /* 0x000fc80000000f00 */
[----:B------:R-:W-:Y:S01]  /*5250*/  @!P1 FFMA R33, R21, 1.84467440737095516160e+19, RZ ;  /* 0x5f80000015219823 */ /* 0x000fe200000000ff */
[----:B------:R-:W-:-:S07]  /*5260*/  @!P1 IADD3 R25, PT, PT, R25, 0x40, RZ ;  /* 0x0000004019199810 */ /* 0x000fce0007ffe0ff */
.L_x_83:
[----:B------:R-:W-:Y:S01]  /*5270*/  LEA R36, R2, 0xc0800000, 0x17 ;  /* 0xc080000002247811 */ /* 0x000fe200078eb8ff */
[----:B------:R-:W-:Y:S01]  /*5280*/  BSSY.RECONVERGENT B1, `(.L_x_88) ;  /* 0x0000036000017945 */ /* 0x000fe20003800200 */
[----:B------:R-:W-:Y:S02]  /*5290*/  IADD3 R35, PT, PT, R35, -0x7f, RZ ;  /* 0xffffff8123237810 */ /* 0x000fe40007ffe0ff */
[----:B------:R-:W-:-:S03]  /*52a0*/  IADD3 R39, PT, PT, -R36, R33, RZ ;  /* 0x0000002124277210 */ /* 0x000fc60007ffe1ff */
[----:B------:R-:W-:Y:S01]  /*52b0*/  IMAD R0, R35, -0x800000, R0 ;  /* 0xff80000023007824 */ /* 0x000fe200078e0200 */
[----:B------:R-:W0:Y:S01]  /*52c0*/  MUFU.RCP R36, R39 ;  /* 0x0000002700247308 */ /* 0x000e220000001000 */
[----:B------:R-:W-:-:S04]  /*52d0*/  FADD.FTZ R33, -R39, -RZ ;  /* 0x800000ff27217221 */ /* 0x000fc80000010100 */
[----:B0-----:R-:W-:-:S04]  /*52e0*/  FFMA R37, R36, R33, 1 ;  /* 0x3f80000024257423 */ /* 0x001fc80000000021 */
[----:B------:R-:W-:-:S04]  /*52f0*/  FFMA R37, R36, R37, R36 ;  /* 0x0000002524257223 */ /* 0x000fc80000000024 */
[----:B------:R-:W-:-:S04]  /*5300*/  FFMA R36, R0, R37, RZ ;  /* 0x0000002500247223 */ /* 0x000fc800000000ff */
[----:B------:R-:W-:-:S04]  /*5310*/  FFMA R38, R33, R36, R0 ;  /* 0x0000002421267223 */ /* 0x000fc80000000000 */
[----:B------:R-:W-:Y:S01]  /*5320*/  FFMA R38, R37, R38, R36 ;  /* 0x0000002625267223 */ /* 0x000fe20000000024 */
[----:B------:R-:W-:-:S03]  /*5330*/  IADD3 R36, PT, PT, R35, 0x7f, -R2 ;  /* 0x0000007f23247810 */ /* 0x000fc60007ffe802 */
[----:B------:R-:W-:Y:S01]  /*5340*/  FFMA R33, R33, R38, R0 ;  /* 0x0000002621217223 */ /* 0x000fe20000000000 */
[----:B------:R-:W-:-:S03]  /*5350*/  IADD3 R25, PT, PT, R36, R25, RZ ;  /* 0x0000001924197210 */ /* 0x000fc60007ffe0ff */
[----:B------:R-:W-:-:S05]  /*5360*/  FFMA R0, R37, R33, R38 ;  /* 0x0000002125007223 */ /* 0x000fca0000000026 */
[----:B------:R-:W-:-:S04]  /*5370*/  SHF.R.U32.HI R2, RZ, 0x17, R0 ;  /* 0x00000017ff027819 */ /* 0x000fc80000011600 */
[----:B------:R-:W-:-:S04]  /*5380*/  LOP3.LUT R2, R2, 0xff, RZ, 0xc0, !PT ;  /* 0x000000ff02027812 */ /* 0x000fc800078ec0ff */
[----:B------:R-:W-:-:S04]  /*5390*/  IADD3 R2, PT, PT, R2, R25, RZ ;  /* 0x0000001902027210 */ /* 0x000fc80007ffe0ff */
[----:B------:R-:W-:-:S04]  /*53a0*/  IADD3 R35, PT, PT, R2, -0x1, RZ ;  /* 0xffffffff02237810 */ /* 0x000fc80007ffe0ff */
[----:B------:R-:W-:-:S13]  /*53b0*/  ISETP.GE.U32.AND P0, PT, R35, 0xfe, PT ;  /* 0x000000fe2300780c */ /* 0x000fda0003f06070 */
[----:B------:R-:W-:Y:S05]  /*53c0*/  @!P0 BRA `(.L_x_89) ;  /* 0x0000000000808947 */ /* 0x000fea0003800000 */
[----:B------:R-:W-:-:S13]  /*53d0*/  ISETP.GT.AND P0, PT, R2, 0xfe, PT ;  /* 0x000000fe0200780c */ /* 0x000fda0003f04270 */
[----:B------:R-:W-:Y:S05]  /*53e0*/  @P0 BRA `(.L_x_90) ;  /* 0x00000000006c0947 */ /* 0x000fea0003800000 */
[----:B------:R-:W-:-:S13]  /*53f0*/  ISETP.GE.AND P0, PT, R2, 0x1, PT ;  /* 0x000000010200780c */ /* 0x000fda0003f06270 */
[----:B------:R-:W-:Y:S05]  /*5400*/  @P0 BRA `(.L_x_91) ;  /* 0x0000000000740947 */ /* 0x000fea0003800000 */
[----:B------:R-:W-:Y:S02]  /*5410*/  ISETP.GE.AND P0, PT, R2, -0x18, PT ;  /* 0xffffffe80200780c */ /* 0x000fe40003f06270 */
[----:B------:R-:W-:-:S11]  /*5420*/  LOP3.LUT R0, R0, 0x80000000, RZ, 0xc0, !PT ;  /* 0x8000000000007812 */ /* 0x000fd600078ec0ff */
[----:B------:R-:W-:Y:S05]  /*5430*/  @!P0 BRA `(.L_x_91) ;  /* 0x0000000000688947 */ /* 0x000fea0003800000 */
[CCC-:B------:R-:W-:Y:S01]  /*5440*/  FFMA.RZ R25, R37.reuse, R33.reuse, R38.reuse ;  /* 0x0000002125197223 */ /* 0x1c0fe2000000c026 */
[CCC-:B------:R-:W-:Y:S01]  /*5450*/  FFMA.RP R35, R37.reuse, R33.reuse, R38.reuse ;  /* 0x0000002125237223 */ /* 0x1c0fe20000008026 */
[----:B------:R-:W-:Y:S01]  /*5460*/  FFMA.RM R38, R37, R33, R38 ;  /* 0x0000002125267223 */ /* 0x000fe20000004026 */
[C---:B------:R-:W-:Y:S02]  /*5470*/  IADD3 R33, PT, PT, R2.reuse, 0x20, RZ ;  /* 0x0000002002217810 */ /* 0x040fe40007ffe0ff */
[----:B------:R-:W-:Y:S02]  /*5480*/  LOP3.LUT R25, R25, 0x7fffff, RZ, 0xc0, !PT ;  /* 0x007fffff19197812 */ /* 0x000fe400078ec0ff */
[C---:B------:R-:W-:Y:S02]  /*5490*/  ISETP.NE.AND P2, PT, R2.reuse, RZ, PT ;  /* 0x000000ff0200720c */ /* 0x040fe40003f45270 */
[----:B------:R-:W-:Y:S02]  /*54a0*/  LOP3.LUT R36, R25, 0x800000, RZ, 0xfc, !PT ;  /* 0x0080000019247812 */ /* 0x000fe400078efcff */
[----:B------:R-:W-:-:S02]  /*54b0*/  ISETP.NE.AND P1, PT, R2, RZ, PT ;  /* 0x000000ff0200720c */ /* 0x000fc40003f25270 */
[----:B------:R-:W-:Y:S02]  /*54c0*/  IADD3 R2, PT, PT, -R2, RZ, RZ ;  /* 0x000000ff02027210 */ /* 0x000fe40007ffe1ff */
[----:B------:R-:W-:Y:S02]  /*54d0*/  SHF.L.U32 R33, R36, R33, RZ ;  /* 0x0000002124217219 */ /* 0x000fe400000006ff */
[----:B------:R-:W-:Y:S02]  /*54e0*/  FSETP.NEU.FTZ.AND P0, PT, R35, R38, PT ;  /* 0x000000262300720b */ /* 0x000fe40003f1d000 */
[----:B------:R-:W-:Y:S02]  /*54f0*/  SEL R25, R2, RZ, P2 ;  /* 0x000000ff02197207 */ /* 0x000fe40001000000 */
[----:B------:R-:W-:Y:S02]  /*5500*/  ISETP.NE.AND P1, PT, R33, RZ, P1 ;  /* 0x000000ff2100720c */ /* 0x000fe40000f25270 */
[----:B------:R-:W-:-:S02]  /*5510*/  SHF.R.U32.HI R33, RZ, R25, R36 ;  /* 0x00000019ff217219 */ /* 0x000fc40000011624 */
[----:B------:R-:W-:Y:S02]  /*5520*/  PLOP3.LUT P0, PT, P0, P1, PT, 0xf8, 0x8f ;  /* 0x00000000008f781c */ /* 0x000fe40000703f70 */
[----:B------:R-:W-:Y:S02]  /*5530*/  SHF.R.U32.HI R25, RZ, 0x1, R33 ;  /* 0x00000001ff197819 */ /* 0x000fe40000011621 */
[----:B------:R-:W-:-:S04]  /*5540*/  SEL R2, RZ, 0x1, !P0 ;  /* 0x00000001ff027807 */ /* 0x000fc80004000000 */
[----:B------:R-:W-:-:S04]  /*5550*/  LOP3.LUT R2, R2, 0x1, R25, 0xf8, !PT ;  /* 0x0000000102027812 */ /* 0x000fc800078ef819 */
[----:B------:R-:W-:-:S04]  /*5560*/  LOP3.LUT R2, R2, R33, RZ, 0xc0, !PT ;  /* 0x0000002102027212 */ /* 0x000fc800078ec0ff */
[----:B------:R-:W-:-:S04]  /*5570*/  IADD3 R25, PT, PT, R25, R2, RZ ;  /* 0x0000000219197210 */ /* 0x000fc80007ffe0ff */
[----:B------:R-:W-:Y:S01]  /*5580*/  LOP3.LUT R0, R25, R0, RZ, 0xfc, !PT ;  /* 0x0000000019007212 */ /* 0x000fe200078efcff */
[----:B------:R-:W-:Y:S06]  /*5590*/  BRA `(.L_x_91) ;  /* 0x0000000000107947 */ /* 0x000fec0003800000 */
.L_x_90:
[----:B------:R-:W-:-:S04]  /*55a0*/  LOP3.LUT R0, R0, 0x80000000, RZ, 0xc0, !PT ;  /* 0x8000000000007812 */ /* 0x000fc800078ec0ff */
[----:B------:R-:W-:Y:S01]  /*55b0*/  LOP3.LUT R0, R0, 0x7f800000, RZ, 0xfc, !PT ;  /* 0x7f80000000007812 */ /* 0x000fe200078efcff */
[----:B------:R-:W-:Y:S06]  /*55c0*/  BRA `(.L_x_91) ;  /* 0x0000000000047947 */ /* 0x000fec0003800000 */
.L_x_89:
[----:B------:R-:W-:-:S07]  /*55d0*/  LEA R0, R25, R0, 0x17 ;  /* 0x0000000019007211 */ /* 0x000fce00078eb8ff */
.L_x_91:
[----:B------:R-:W-:Y:S05]  /*55e0*/  BSYNC.RECONVERGENT B1 ;  /* 0x0000000000017941 */ /* 0x000fea0003800200 */
.L_x_88:
[----:B------:R-:W-:Y:S05]  /*55f0*/  BRA `(.L_x_92) ;  /* 0x0000000000207947 */ /* 0x000fea0003800000 */
.L_x_87:
[----:B------:R-:W-:-:S04]  /*5600*/  LOP3.LUT R0, R33, 0x80000000, R0, 0x48, !PT ;  /* 0x8000000021007812 */ /* 0x000fc800078e4800 */
[----:B------:R-:W-:Y:S01]  /*5610*/  LOP3.LUT R0, R0, 0x7f800000, RZ, 0xfc, !PT ;  /* 0x7f80000000007812 */ /* 0x000fe200078efcff */
[----:B------:R-:W-:Y:S06]  /*5620*/  BRA `(.L_x_92) ;  /* 0x0000000000147947 */ /* 0x000fec0003800000 */
.L_x_86:
[----:B------:R-:W-:Y:S01]  /*5630*/  LOP3.LUT R0, R33, 0x80000000, R0, 0x48, !PT ;  /* 0x8000000021007812 */ /* 0x000fe200078e4800 */
[----:B------:R-:W-:Y:S06]  /*5640*/  BRA `(.L_x_92) ;  /* 0x00000000000c7947 */ /* 0x000fec0003800000 */
.L_x_85:
[----:B------:R-:W0:Y:S01]  /*5650*/  MUFU.RSQ R0, -QNAN ;  /* 0xffc0000000007908 */ /* 0x000e220000001400 */
[----:B------:R-:W-:Y:S05]  /*5660*/  BRA `(.L_x_92) ;  /* 0x0000000000047947 */ /* 0x000fea0003800000 */
.L_x_84:
[----:B------:R-:W-:-:S07]  /*5670*/  FADD.FTZ R0, R0, R21 ;  /* 0x0000001500007221 */ /* 0x000fce0000010000 */
.L_x_92:
[----:B------:R-:W-:Y:S05]  /*5680*/  BSYNC.RECONVERGENT B0 ;  /* 0x0000000000007941 */ /* 0x000fea0003800200 */
.L_x_82:
[----:B------:R-:W-:-:S04]  /*5690*/  HFMA2 R33, -RZ, RZ, 0, 0 ;  /* 0x00000000ff217431 */ /* 0x000fc800000001ff */
[----:B0-----:R-:W-:Y:S05]  /*56a0*/  RET.REL.NODEC R32 `(computeDerivativesKernel) ;  /* 0xffffffa820547950 */ /* 0x001fea0003c3ffff */
.L_x_93:
[----:B------:R-:W-:-:S00]  /*56b0*/  BRA `(.L_x_93) ;  /* 0xfffffffc00fc7947 */ /* 0x000fc0000383ffff */
[----:B------:R-:W-:-:S00]  /*56c0*/  NOP ;  /* 0x0000000000007918 */ /* 0x000fc00000000000 */
        /* <DEDUP_REMOVED lines=11> */
.L_x_94:


//--------------------- .nv.shared.reserved.0     --------------------------
	.section	.nv.shared.reserved.0,"aw",@nobits
	.weak		__nv_reservedSMEM_offset_0_alias
	.size		__nv_reservedSMEM_offset_0_alias, 0, 64
	.other		__nv_reservedSMEM_offset_0_alias,@"STO_CUDA_RESERVED_SHARED STV_DEFAULT"
__nv_reservedSMEM_offset_0_alias:
	.zero		0
	.zero		64


//--------------------- .nv.constant0.computeDerivativesKernel --------------------------
	.section	.nv.constant0.computeDerivativesKernel,"a",@progbits
	.sectionflags	@""
	.align	4
.nv.constant0.computeDerivativesKernel:
	.zero		932


//--------------------- SYMBOLS --------------------------

	.type		.nv.reservedSmem.offset0,@object
	.size		.nv.reservedSmem.offset0,0x4
